//
// Generated by NVIDIA NVVM Compiler
//
// Compiler Build ID: CL-36424714
// Cuda compilation tools, release 13.0, V13.0.88
// Based on NVVM 20.0.0
//

.version 9.0
.target sm_100
.address_size 64

	// .globl	_Z12SearchDefectPdiiddPi
.func  (.param .b64 func_retval0) __internal_accurate_pow
(
	.param .b64 __internal_accurate_pow_param_0
)
;
.global .align 4 .u32 resultIndex;
// _ZZ12SearchDefectPdiiddPiE13bsresultIndex has been demoted
.global .align 1 .b8 _ZN29_INTERNAL_f2d5b156_4_k_cu_dbs4cuda3std3__45__cpo5beginE[1];
.global .align 1 .b8 _ZN29_INTERNAL_f2d5b156_4_k_cu_dbs4cuda3std3__45__cpo3endE[1];
.global .align 1 .b8 _ZN29_INTERNAL_f2d5b156_4_k_cu_dbs4cuda3std3__45__cpo6cbeginE[1];
.global .align 1 .b8 _ZN29_INTERNAL_f2d5b156_4_k_cu_dbs4cuda3std3__45__cpo4cendE[1];
.global .align 1 .b8 _ZN29_INTERNAL_f2d5b156_4_k_cu_dbs4cuda3std3__45__cpo6rbeginE[1];
.global .align 1 .b8 _ZN29_INTERNAL_f2d5b156_4_k_cu_dbs4cuda3std3__45__cpo4rendE[1];
.global .align 1 .b8 _ZN29_INTERNAL_f2d5b156_4_k_cu_dbs4cuda3std3__45__cpo7crbeginE[1];
.global .align 1 .b8 _ZN29_INTERNAL_f2d5b156_4_k_cu_dbs4cuda3std3__45__cpo5crendE[1];
.global .align 1 .b8 _ZN29_INTERNAL_f2d5b156_4_k_cu_dbs4cuda3std3__431_GLOBAL__N__f2d5b156_4_k_cu_dbs6ignoreE[1];
.global .align 1 .b8 _ZN29_INTERNAL_f2d5b156_4_k_cu_dbs4cuda3std3__419piecewise_constructE[1];
.global .align 1 .b8 _ZN29_INTERNAL_f2d5b156_4_k_cu_dbs4cuda3std3__48in_placeE[1];
.global .align 1 .b8 _ZN29_INTERNAL_f2d5b156_4_k_cu_dbs4cuda3std3__420unreachable_sentinelE[1];
.global .align 1 .b8 _ZN29_INTERNAL_f2d5b156_4_k_cu_dbs4cuda3std3__47nulloptE[1];
.global .align 1 .b8 _ZN29_INTERNAL_f2d5b156_4_k_cu_dbs4cuda3std3__48unexpectE[1];
.global .align 1 .b8 _ZN29_INTERNAL_f2d5b156_4_k_cu_dbs4cuda3std6ranges3__45__cpo4swapE[1];
.global .align 1 .b8 _ZN29_INTERNAL_f2d5b156_4_k_cu_dbs4cuda3std6ranges3__45__cpo9iter_moveE[1];
.global .align 1 .b8 _ZN29_INTERNAL_f2d5b156_4_k_cu_dbs4cuda3std6ranges3__45__cpo5beginE[1];
.global .align 1 .b8 _ZN29_INTERNAL_f2d5b156_4_k_cu_dbs4cuda3std6ranges3__45__cpo3endE[1];
.global .align 1 .b8 _ZN29_INTERNAL_f2d5b156_4_k_cu_dbs4cuda3std6ranges3__45__cpo6cbeginE[1];
.global .align 1 .b8 _ZN29_INTERNAL_f2d5b156_4_k_cu_dbs4cuda3std6ranges3__45__cpo4cendE[1];
.global .align 1 .b8 _ZN29_INTERNAL_f2d5b156_4_k_cu_dbs4cuda3std6ranges3__45__cpo7advanceE[1];
.global .align 1 .b8 _ZN29_INTERNAL_f2d5b156_4_k_cu_dbs4cuda3std6ranges3__45__cpo9iter_swapE[1];
.global .align 1 .b8 _ZN29_INTERNAL_f2d5b156_4_k_cu_dbs4cuda3std6ranges3__45__cpo4nextE[1];
.global .align 1 .b8 _ZN29_INTERNAL_f2d5b156_4_k_cu_dbs4cuda3std6ranges3__45__cpo4prevE[1];
.global .align 1 .b8 _ZN29_INTERNAL_f2d5b156_4_k_cu_dbs4cuda3std6ranges3__45__cpo4dataE[1];
.global .align 1 .b8 _ZN29_INTERNAL_f2d5b156_4_k_cu_dbs4cuda3std6ranges3__45__cpo5cdataE[1];
.global .align 1 .b8 _ZN29_INTERNAL_f2d5b156_4_k_cu_dbs4cuda3std6ranges3__45__cpo4sizeE[1];
.global .align 1 .b8 _ZN29_INTERNAL_f2d5b156_4_k_cu_dbs4cuda3std6ranges3__45__cpo5ssizeE[1];
.global .align 1 .b8 _ZN29_INTERNAL_f2d5b156_4_k_cu_dbs4cuda3std6ranges3__45__cpo8distanceE[1];
.global .align 1 .b8 _ZN29_INTERNAL_f2d5b156_4_k_cu_dbs6thrust24THRUST_300001_SM_1000_NS8cuda_cub3parE[1];
.global .align 1 .b8 _ZN29_INTERNAL_f2d5b156_4_k_cu_dbs6thrust24THRUST_300001_SM_1000_NS8cuda_cub10par_nosyncE[1];
.global .align 1 .b8 _ZN29_INTERNAL_f2d5b156_4_k_cu_dbs6thrust24THRUST_300001_SM_1000_NS6system6detail10sequential3seqE[1];
.global .align 1 .b8 _ZN29_INTERNAL_f2d5b156_4_k_cu_dbs6thrust24THRUST_300001_SM_1000_NS6system3cpp3parE[1];
.global .align 1 .b8 _ZN29_INTERNAL_f2d5b156_4_k_cu_dbs6thrust24THRUST_300001_SM_1000_NS12placeholders2_1E[1];
.global .align 1 .b8 _ZN29_INTERNAL_f2d5b156_4_k_cu_dbs6thrust24THRUST_300001_SM_1000_NS12placeholders2_2E[1];
.global .align 1 .b8 _ZN29_INTERNAL_f2d5b156_4_k_cu_dbs6thrust24THRUST_300001_SM_1000_NS12placeholders2_3E[1];
.global .align 1 .b8 _ZN29_INTERNAL_f2d5b156_4_k_cu_dbs6thrust24THRUST_300001_SM_1000_NS12placeholders2_4E[1];
.global .align 1 .b8 _ZN29_INTERNAL_f2d5b156_4_k_cu_dbs6thrust24THRUST_300001_SM_1000_NS12placeholders2_5E[1];
.global .align 1 .b8 _ZN29_INTERNAL_f2d5b156_4_k_cu_dbs6thrust24THRUST_300001_SM_1000_NS12placeholders2_6E[1];
.global .align 1 .b8 _ZN29_INTERNAL_f2d5b156_4_k_cu_dbs6thrust24THRUST_300001_SM_1000_NS12placeholders2_7E[1];
.global .align 1 .b8 _ZN29_INTERNAL_f2d5b156_4_k_cu_dbs6thrust24THRUST_300001_SM_1000_NS12placeholders2_8E[1];
.global .align 1 .b8 _ZN29_INTERNAL_f2d5b156_4_k_cu_dbs6thrust24THRUST_300001_SM_1000_NS12placeholders2_9E[1];
.global .align 1 .b8 _ZN29_INTERNAL_f2d5b156_4_k_cu_dbs6thrust24THRUST_300001_SM_1000_NS12placeholders3_10E[1];
.global .align 1 .b8 _ZN29_INTERNAL_f2d5b156_4_k_cu_dbs6thrust24THRUST_300001_SM_1000_NS3seqE[1];
.global .align 1 .b8 _ZN29_INTERNAL_f2d5b156_4_k_cu_dbs6thrust24THRUST_300001_SM_1000_NS6deviceE[1];

.visible .entry _Z12SearchDefectPdiiddPi(
	.param .u64 .ptr .align 1 _Z12SearchDefectPdiiddPi_param_0,
	.param .u32 _Z12SearchDefectPdiiddPi_param_1,
	.param .u32 _Z12SearchDefectPdiiddPi_param_2,
	.param .f64 _Z12SearchDefectPdiiddPi_param_3,
	.param .f64 _Z12SearchDefectPdiiddPi_param_4,
	.param .u64 .ptr .align 1 _Z12SearchDefectPdiiddPi_param_5
)
{
	.local .align 16 .b8 	__local_depot0[2000];
	.reg .b64 	%SP;
	.reg .b64 	%SPL;
	.reg .pred 	%p<46>;
	.reg .b32 	%r<108>;
	.reg .b64 	%rd<59>;
	.reg .b64 	%fd<87>;
	// demoted variable
	.shared .align 4 .u32 _ZZ12SearchDefectPdiiddPiE13bsresultIndex;
	mov.u64 	%SPL, __local_depot0;
	ld.param.u64 	%rd21, [_Z12SearchDefectPdiiddPi_param_0];
	ld.param.u32 	%r46, [_Z12SearchDefectPdiiddPi_param_1];
	ld.param.u32 	%r47, [_Z12SearchDefectPdiiddPi_param_2];
	ld.param.f64 	%fd1, [_Z12SearchDefectPdiiddPi_param_3];
	ld.param.f64 	%fd2, [_Z12SearchDefectPdiiddPi_param_4];
	ld.param.u64 	%rd20, [_Z12SearchDefectPdiiddPi_param_5];
	cvta.to.global.u64 	%rd1, %rd21;
	add.u64 	%rd2, %SPL, 0;
	add.u64 	%rd3, %SPL, 400;
	add.u64 	%rd4, %SPL, 1200;
	mov.b32 	%r106, 0;
	st.local.v4.u32 	[%rd2], {%r106, %r106, %r106, %r106};
	st.local.v4.u32 	[%rd2+16], {%r106, %r106, %r106, %r106};
	st.local.v4.u32 	[%rd2+32], {%r106, %r106, %r106, %r106};
	st.local.v4.u32 	[%rd2+48], {%r106, %r106, %r106, %r106};
	st.local.v4.u32 	[%rd2+64], {%r106, %r106, %r106, %r106};
	st.local.v4.u32 	[%rd2+80], {%r106, %r106, %r106, %r106};
	st.local.v4.u32 	[%rd2+96], {%r106, %r106, %r106, %r106};
	st.local.v4.u32 	[%rd2+112], {%r106, %r106, %r106, %r106};
	st.local.v4.u32 	[%rd2+128], {%r106, %r106, %r106, %r106};
	st.local.v4.u32 	[%rd2+144], {%r106, %r106, %r106, %r106};
	st.local.v4.u32 	[%rd2+160], {%r106, %r106, %r106, %r106};
	st.local.v4.u32 	[%rd2+176], {%r106, %r106, %r106, %r106};
	st.local.v4.u32 	[%rd2+192], {%r106, %r106, %r106, %r106};
	st.local.v4.u32 	[%rd2+208], {%r106, %r106, %r106, %r106};
	st.local.v4.u32 	[%rd2+224], {%r106, %r106, %r106, %r106};
	st.local.v4.u32 	[%rd2+240], {%r106, %r106, %r106, %r106};
	st.local.v4.u32 	[%rd2+256], {%r106, %r106, %r106, %r106};
	st.local.v4.u32 	[%rd2+272], {%r106, %r106, %r106, %r106};
	st.local.v4.u32 	[%rd2+288], {%r106, %r106, %r106, %r106};
	st.local.v4.u32 	[%rd2+304], {%r106, %r106, %r106, %r106};
	st.local.v4.u32 	[%rd2+320], {%r106, %r106, %r106, %r106};
	st.local.v4.u32 	[%rd2+336], {%r106, %r106, %r106, %r106};
	st.local.v4.u32 	[%rd2+352], {%r106, %r106, %r106, %r106};
	st.local.v4.u32 	[%rd2+368], {%r106, %r106, %r106, %r106};
	st.local.v4.u32 	[%rd2+384], {%r106, %r106, %r106, %r106};
	mov.u32 	%r48, %ctaid.y;
	mov.u32 	%r49, %ntid.y;
	mov.u32 	%r50, %tid.y;
	mad.lo.s32 	%r51, %r48, %r49, %r50;
	mov.u32 	%r52, %ctaid.x;
	mov.u32 	%r53, %ntid.x;
	mul.lo.s32 	%r2, %r52, %r53;
	mov.u32 	%r3, %tid.x;
	add.s32 	%r4, %r2, %r3;
	mul.hi.u32 	%r54, %r51, 1374389535;
	shr.u32 	%r55, %r54, 5;
	mul.lo.s32 	%r56, %r55, 100;
	sub.s32 	%r57, %r51, %r56;
	add.s32 	%r5, %r51, 100;
	setp.gt.s32 	%p1, %r5, %r46;
	mul.hi.s32 	%r58, %r4, 1374389535;
	shr.u32 	%r59, %r58, 31;
	shr.s32 	%r60, %r58, 5;
	add.s32 	%r61, %r60, %r59;
	mul.lo.s32 	%r62, %r61, 100;
	sub.s32 	%r63, %r4, %r62;
	or.b32  	%r64, %r63, %r57;
	setp.ne.s32 	%p2, %r64, 0;
	add.s32 	%r6, %r4, 100;
	setp.gt.s32 	%p3, %r6, %r47;
	or.pred  	%p4, %p1, %p3;
	or.pred  	%p5, %p4, %p2;
	@%p5 bra 	$L__BB0_32;
	mul.lo.s32 	%r66, %r46, %r51;
	add.s32 	%r7, %r4, 1;
	max.s32 	%r67, %r6, %r7;
	sub.s32 	%r68, %r67, %r4;
	and.b32  	%r8, %r68, 3;
	add.s32 	%r69, %r4, %r66;
	mul.wide.s32 	%rd25, %r69, 8;
	add.s64 	%rd5, %rd1, %rd25;
	cvt.s64.s32 	%rd6, %r66;
	cvt.s64.s32 	%rd7, %r4;
	add.s32 	%r9, %r4, 3;
	sub.s32 	%r70, %r2, %r67;
	add.s32 	%r10, %r70, %r3;
	mul.wide.s32 	%rd26, %r4, 8;
	sub.s64 	%rd27, %rd25, %rd26;
	add.s64 	%rd8, %rd1, %rd27;
	sub.s64 	%rd28, 16, %rd26;
	add.s64 	%rd9, %rd3, %rd28;
	add.s64 	%rd10, %rd4, %rd28;
	mov.b32 	%r100, 0;
	mov.u32 	%r91, %r51;
$L__BB0_2:
	setp.eq.s32 	%p6, %r8, 0;
	mul.lo.s32 	%r13, %r91, %r46;
	mov.u32 	%r95, %r4;
	@%p6 bra 	$L__BB0_14;
	setp.eq.s32 	%p7, %r91, %r51;
	add.s32 	%r72, %r4, %r13;
	mul.wide.s32 	%rd29, %r72, 8;
	add.s64 	%rd11, %rd1, %rd29;
	@%p7 bra 	$L__BB0_5;
	ld.local.f64 	%fd3, [%rd4];
	ld.local.f64 	%fd4, [%rd3];
	add.f64 	%fd5, %fd4, 0d3F50624DD2F1A9FC;
	add.f64 	%fd6, %fd5, 0d3FA999999999999A;
	div.rn.f64 	%fd7, %fd5, %fd6;
	ld.global.f64 	%fd8, [%rd11];
	sub.f64 	%fd9, %fd8, %fd3;
	fma.rn.f64 	%fd10, %fd9, %fd7, %fd3;
	st.local.f64 	[%rd4], %fd10;
	mov.f64 	%fd11, 0d3FF0000000000000;
	sub.f64 	%fd12, %fd11, %fd7;
	mul.f64 	%fd13, %fd5, %fd12;
	st.local.f64 	[%rd3], %fd13;
	setp.gt.f64 	%p8, %fd10, %fd1;
	setp.lt.f64 	%p9, %fd10, %fd2;
	or.pred  	%p10, %p8, %p9;
	selp.u32 	%r73, 1, 0, %p10;
	add.s32 	%r100, %r100, %r73;
	bra.uni 	$L__BB0_6;
$L__BB0_5:
	mov.b64 	%rd30, 4591870180066957722;
	st.local.u64 	[%rd3], %rd30;
	ld.global.f64 	%fd14, [%rd5];
	st.local.f64 	[%rd4], %fd14;
$L__BB0_6:
	setp.eq.s32 	%p11, %r8, 1;
	mov.u32 	%r95, %r7;
	@%p11 bra 	$L__BB0_14;
	@%p7 bra 	$L__BB0_9;
	ld.local.f64 	%fd15, [%rd4+8];
	ld.local.f64 	%fd16, [%rd3+8];
	add.f64 	%fd17, %fd16, 0d3F50624DD2F1A9FC;
	add.f64 	%fd18, %fd17, 0d3FA999999999999A;
	div.rn.f64 	%fd19, %fd17, %fd18;
	ld.global.f64 	%fd20, [%rd11+8];
	sub.f64 	%fd21, %fd20, %fd15;
	fma.rn.f64 	%fd22, %fd21, %fd19, %fd15;
	st.local.f64 	[%rd4+8], %fd22;
	mov.f64 	%fd23, 0d3FF0000000000000;
	sub.f64 	%fd24, %fd23, %fd19;
	mul.f64 	%fd25, %fd17, %fd24;
	st.local.f64 	[%rd3+8], %fd25;
	setp.gt.f64 	%p13, %fd22, %fd1;
	setp.lt.f64 	%p14, %fd22, %fd2;
	or.pred  	%p15, %p13, %p14;
	selp.u32 	%r74, 1, 0, %p15;
	add.s32 	%r100, %r100, %r74;
	bra.uni 	$L__BB0_10;
$L__BB0_9:
	mov.b64 	%rd31, 4591870180066957722;
	st.local.u64 	[%rd3+8], %rd31;
	ld.global.f64 	%fd26, [%rd5+8];
	st.local.f64 	[%rd4+8], %fd26;
$L__BB0_10:
	add.s32 	%r95, %r4, 2;
	setp.eq.s32 	%p16, %r8, 2;
	@%p16 bra 	$L__BB0_14;
	setp.eq.s32 	%p17, %r91, %r51;
	@%p17 bra 	$L__BB0_13;
	ld.local.f64 	%fd27, [%rd4+16];
	ld.local.f64 	%fd28, [%rd3+16];
	add.f64 	%fd29, %fd28, 0d3F50624DD2F1A9FC;
	add.f64 	%fd30, %fd29, 0d3FA999999999999A;
	div.rn.f64 	%fd31, %fd29, %fd30;
	cvt.s64.s32 	%rd32, %r13;
	add.s64 	%rd33, %rd7, %rd32;
	shl.b64 	%rd34, %rd33, 3;
	add.s64 	%rd35, %rd1, %rd34;
	ld.global.f64 	%fd32, [%rd35+16];
	sub.f64 	%fd33, %fd32, %fd27;
	fma.rn.f64 	%fd34, %fd33, %fd31, %fd27;
	st.local.f64 	[%rd4+16], %fd34;
	mov.f64 	%fd35, 0d3FF0000000000000;
	sub.f64 	%fd36, %fd35, %fd31;
	mul.f64 	%fd37, %fd29, %fd36;
	st.local.f64 	[%rd3+16], %fd37;
	setp.gt.f64 	%p18, %fd34, %fd1;
	setp.lt.f64 	%p19, %fd34, %fd2;
	or.pred  	%p20, %p18, %p19;
	selp.u32 	%r75, 1, 0, %p20;
	add.s32 	%r100, %r100, %r75;
	mov.u32 	%r95, %r9;
	bra.uni 	$L__BB0_14;
$L__BB0_13:
	mov.b64 	%rd36, 4591870180066957722;
	st.local.u64 	[%rd3+16], %rd36;
	add.s64 	%rd37, %rd7, %rd6;
	shl.b64 	%rd38, %rd37, 3;
	add.s64 	%rd39, %rd1, %rd38;
	ld.global.f64 	%fd38, [%rd39+16];
	st.local.f64 	[%rd4+16], %fd38;
	mov.u32 	%r95, %r9;
$L__BB0_14:
	setp.gt.u32 	%p21, %r10, -4;
	@%p21 bra 	$L__BB0_29;
	add.s32 	%r98, %r95, %r13;
	cvt.s64.s32 	%rd12, %r13;
$L__BB0_16:
	setp.ne.s32 	%p22, %r91, %r51;
	cvt.s64.s32 	%rd13, %r95;
	mul.wide.s32 	%rd14, %r95, 8;
	add.s64 	%rd15, %rd9, %rd14;
	add.s64 	%rd16, %rd10, %rd14;
	@%p22 bra 	$L__BB0_18;
	mov.b64 	%rd42, 4591870180066957722;
	st.local.u64 	[%rd15+-16], %rd42;
	add.s64 	%rd43, %rd8, %rd14;
	ld.global.f64 	%fd50, [%rd43];
	st.local.f64 	[%rd16+-16], %fd50;
	bra.uni 	$L__BB0_19;
$L__BB0_18:
	ld.local.f64 	%fd39, [%rd16+-16];
	ld.local.f64 	%fd40, [%rd15+-16];
	add.f64 	%fd41, %fd40, 0d3F50624DD2F1A9FC;
	add.f64 	%fd42, %fd41, 0d3FA999999999999A;
	div.rn.f64 	%fd43, %fd41, %fd42;
	mul.wide.s32 	%rd40, %r98, 8;
	add.s64 	%rd41, %rd1, %rd40;
	ld.global.f64 	%fd44, [%rd41];
	sub.f64 	%fd45, %fd44, %fd39;
	fma.rn.f64 	%fd46, %fd45, %fd43, %fd39;
	st.local.f64 	[%rd16+-16], %fd46;
	mov.f64 	%fd47, 0d3FF0000000000000;
	sub.f64 	%fd48, %fd47, %fd43;
	mul.f64 	%fd49, %fd41, %fd48;
	st.local.f64 	[%rd15+-16], %fd49;
	setp.gt.f64 	%p23, %fd46, %fd1;
	setp.lt.f64 	%p24, %fd46, %fd2;
	or.pred  	%p25, %p23, %p24;
	selp.u32 	%r76, 1, 0, %p25;
	add.s32 	%r100, %r100, %r76;
$L__BB0_19:
	add.s64 	%rd44, %rd6, %rd13;
	shl.b64 	%rd45, %rd44, 3;
	add.s64 	%rd46, %rd1, %rd45;
	add.s64 	%rd17, %rd46, 24;
	add.s64 	%rd47, %rd12, %rd13;
	shl.b64 	%rd48, %rd47, 3;
	add.s64 	%rd49, %rd1, %rd48;
	add.s64 	%rd18, %rd49, 16;
	setp.eq.s32 	%p26, %r91, %r51;
	@%p26 bra 	$L__BB0_21;
	ld.local.f64 	%fd51, [%rd16+-8];
	ld.local.f64 	%fd52, [%rd15+-8];
	add.f64 	%fd53, %fd52, 0d3F50624DD2F1A9FC;
	add.f64 	%fd54, %fd53, 0d3FA999999999999A;
	div.rn.f64 	%fd55, %fd53, %fd54;
	ld.global.f64 	%fd56, [%rd18+-8];
	sub.f64 	%fd57, %fd56, %fd51;
	fma.rn.f64 	%fd58, %fd57, %fd55, %fd51;
	st.local.f64 	[%rd16+-8], %fd58;
	mov.f64 	%fd59, 0d3FF0000000000000;
	sub.f64 	%fd60, %fd59, %fd55;
	mul.f64 	%fd61, %fd53, %fd60;
	st.local.f64 	[%rd15+-8], %fd61;
	setp.gt.f64 	%p27, %fd58, %fd1;
	setp.lt.f64 	%p28, %fd58, %fd2;
	or.pred  	%p29, %p27, %p28;
	selp.u32 	%r77, 1, 0, %p29;
	add.s32 	%r100, %r100, %r77;
	bra.uni 	$L__BB0_22;
$L__BB0_21:
	mov.b64 	%rd50, 4591870180066957722;
	st.local.u64 	[%rd15+-8], %rd50;
	ld.global.f64 	%fd62, [%rd17+-16];
	st.local.f64 	[%rd16+-8], %fd62;
$L__BB0_22:
	@%p26 bra 	$L__BB0_24;
	ld.local.f64 	%fd63, [%rd16];
	ld.local.f64 	%fd64, [%rd15];
	add.f64 	%fd65, %fd64, 0d3F50624DD2F1A9FC;
	add.f64 	%fd66, %fd65, 0d3FA999999999999A;
	div.rn.f64 	%fd67, %fd65, %fd66;
	ld.global.f64 	%fd68, [%rd18];
	sub.f64 	%fd69, %fd68, %fd63;
	fma.rn.f64 	%fd70, %fd69, %fd67, %fd63;
	st.local.f64 	[%rd16], %fd70;
	mov.f64 	%fd71, 0d3FF0000000000000;
	sub.f64 	%fd72, %fd71, %fd67;
	mul.f64 	%fd73, %fd65, %fd72;
	st.local.f64 	[%rd15], %fd73;
	setp.gt.f64 	%p31, %fd70, %fd1;
	setp.lt.f64 	%p32, %fd70, %fd2;
	or.pred  	%p33, %p31, %p32;
	selp.u32 	%r78, 1, 0, %p33;
	add.s32 	%r100, %r100, %r78;
	bra.uni 	$L__BB0_25;
$L__BB0_24:
	mov.b64 	%rd51, 4591870180066957722;
	st.local.u64 	[%rd15], %rd51;
	ld.global.f64 	%fd74, [%rd17+-8];
	st.local.f64 	[%rd16], %fd74;
$L__BB0_25:
	@%p26 bra 	$L__BB0_27;
	ld.local.f64 	%fd75, [%rd16+8];
	ld.local.f64 	%fd76, [%rd15+8];
	add.f64 	%fd77, %fd76, 0d3F50624DD2F1A9FC;
	add.f64 	%fd78, %fd77, 0d3FA999999999999A;
	div.rn.f64 	%fd79, %fd77, %fd78;
	ld.global.f64 	%fd80, [%rd18+8];
	sub.f64 	%fd81, %fd80, %fd75;
	fma.rn.f64 	%fd82, %fd81, %fd79, %fd75;
	st.local.f64 	[%rd16+8], %fd82;
	mov.f64 	%fd83, 0d3FF0000000000000;
	sub.f64 	%fd84, %fd83, %fd79;
	mul.f64 	%fd85, %fd77, %fd84;
	st.local.f64 	[%rd15+8], %fd85;
	setp.gt.f64 	%p35, %fd82, %fd1;
	setp.lt.f64 	%p36, %fd82, %fd2;
	or.pred  	%p37, %p35, %p36;
	selp.u32 	%r79, 1, 0, %p37;
	add.s32 	%r100, %r100, %r79;
	bra.uni 	$L__BB0_28;
$L__BB0_27:
	mov.b64 	%rd52, 4591870180066957722;
	st.local.u64 	[%rd15+8], %rd52;
	ld.global.f64 	%fd86, [%rd17];
	st.local.f64 	[%rd16+8], %fd86;
$L__BB0_28:
	add.s32 	%r95, %r95, 4;
	add.s32 	%r98, %r98, 4;
	setp.lt.s32 	%p38, %r95, %r6;
	@%p38 bra 	$L__BB0_16;
$L__BB0_29:
	add.s32 	%r91, %r91, 1;
	setp.lt.u32 	%p39, %r91, %r5;
	@%p39 bra 	$L__BB0_2;
	setp.lt.s32 	%p40, %r100, 2;
	setp.eq.s32 	%p41, %r100, 10000;
	mov.b32 	%r106, 0;
	or.pred  	%p42, %p40, %p41;
	@%p42 bra 	$L__BB0_32;
	ld.shared.u32 	%r81, [_ZZ12SearchDefectPdiiddPiE13bsresultIndex];
	mul.wide.s32 	%rd53, %r81, 4;
	add.s64 	%rd54, %rd2, %rd53;
	st.local.u32 	[%rd54+4], %r51;
	add.s32 	%r106, %r81, 2;
	st.local.u32 	[%rd54+8], %r4;
	st.shared.u32 	[_ZZ12SearchDefectPdiiddPiE13bsresultIndex], %r106;
	st.local.u32 	[%rd2], %r106;
$L__BB0_32:
	bar.sync 	0;
	setp.eq.s32 	%p43, %r106, 0;
	@%p43 bra 	$L__BB0_37;
	ld.volatile.global.u32 	%r107, [resultIndex];
	ld.volatile.global.u32 	%r82, [resultIndex];
	add.s32 	%r83, %r106, %r82;
	setp.ge.s32 	%p44, %r107, %r83;
	@%p44 bra 	$L__BB0_36;
	cvta.to.global.u64 	%rd19, %rd20;
$L__BB0_35:
	ld.volatile.global.u32 	%r84, [resultIndex];
	add.s32 	%r43, %r107, 1;
	sub.s32 	%r85, %r43, %r84;
	mul.wide.s32 	%rd55, %r85, 4;
	add.s64 	%rd56, %rd2, %rd55;
	ld.local.u32 	%r86, [%rd56];
	mul.wide.s32 	%rd57, %r107, 4;
	add.s64 	%rd58, %rd19, %rd57;
	st.global.u32 	[%rd58], %r86;
	ld.volatile.global.u32 	%r87, [resultIndex];
	add.s32 	%r88, %r106, %r87;
	setp.lt.s32 	%p45, %r43, %r88;
	mov.u32 	%r107, %r43;
	@%p45 bra 	$L__BB0_35;
$L__BB0_36:
	ld.volatile.global.u32 	%r89, [resultIndex];
	add.s32 	%r90, %r89, %r106;
	st.volatile.global.u32 	[resultIndex], %r90;
$L__BB0_37:
	ret;

}
	// .globl	_Z12SearchDefectPiiiS_
.visible .entry _Z12SearchDefectPiiiS_(
	.param .u64 .ptr .align 1 _Z12SearchDefectPiiiS__param_0,
	.param .u32 _Z12SearchDefectPiiiS__param_1,
	.param .u32 _Z12SearchDefectPiiiS__param_2,
	.param .u64 .ptr .align 1 _Z12SearchDefectPiiiS__param_3
)
{
	.reg .pred 	%p<11>;
	.reg .b32 	%r<33>;
	.reg .b64 	%rd<11>;
	.reg .b64 	%fd<13>;

	ld.param.u64 	%rd2, [_Z12SearchDefectPiiiS__param_0];
	ld.param.u32 	%r8, [_Z12SearchDefectPiiiS__param_1];
	ld.param.u32 	%r9, [_Z12SearchDefectPiiiS__param_2];
	ld.param.u64 	%rd3, [_Z12SearchDefectPiiiS__param_3];
	cvta.to.global.u64 	%rd1, %rd3;
	mov.u32 	%r10, %ctaid.y;
	mov.u32 	%r11, %ntid.y;
	mov.u32 	%r12, %tid.y;
	mad.lo.s32 	%r1, %r10, %r11, %r12;
	mov.u32 	%r13, %ctaid.x;
	mov.u32 	%r14, %ntid.x;
	mov.u32 	%r15, %tid.x;
	mad.lo.s32 	%r16, %r13, %r14, %r15;
	setp.ge.s32 	%p1, %r1, %r8;
	add.s32 	%r17, %r9, -3;
	setp.ge.s32 	%p2, %r16, %r17;
	or.pred  	%p3, %p1, %p2;
	@%p3 bra 	$L__BB1_6;
	cvta.to.global.u64 	%rd4, %rd2;
	mad.lo.s32 	%r18, %r9, %r1, %r16;
	mul.wide.s32 	%rd5, %r18, 4;
	add.s64 	%rd6, %rd4, %rd5;
	ld.global.u32 	%r19, [%rd6];
	ld.global.u32 	%r20, [%rd6+8];
	sub.s32 	%r3, %r19, %r20;
	cvt.rn.f64.s32 	%fd4, %r3;
	{
	.reg .b32 %temp; 
	mov.b64 	{%temp, %r4}, %fd4;
	}
	mov.f64 	%fd5, 0d4000000000000000;
	{
	.reg .b32 %temp; 
	mov.b64 	{%temp, %r21}, %fd5;
	}
	and.b32  	%r6, %r21, 2146435072;
	setp.eq.s32 	%p4, %r6, 1062207488;
	abs.f64 	%fd6, %fd4;
	{ // callseq 0, 0
	.param .b64 param0;
	st.param.f64 	[param0], %fd6;
	.param .b64 retval0;
	call.uni (retval0), 
	__internal_accurate_pow, 
	(
	param0
	);
	ld.param.f64 	%fd7, [retval0];
	} // callseq 0
	setp.lt.s32 	%p5, %r4, 0;
	neg.f64 	%fd9, %fd7;
	selp.f64 	%fd10, %fd9, %fd7, %p4;
	selp.f64 	%fd12, %fd10, %fd7, %p5;
	setp.ne.s32 	%p6, %r3, 0;
	@%p6 bra 	$L__BB1_3;
	setp.eq.s32 	%p7, %r6, 1062207488;
	selp.b32 	%r22, %r4, 0, %p7;
	setp.lt.s32 	%p8, %r21, 0;
	or.b32  	%r23, %r22, 2146435072;
	selp.b32 	%r24, %r23, %r22, %p8;
	mov.b32 	%r25, 0;
	mov.b64 	%fd12, {%r25, %r24};
$L__BB1_3:
	setp.eq.s32 	%p9, %r3, 1;
	selp.f64 	%fd11, 0d3FF0000000000000, %fd12, %p9;
	cvt.rzi.s32.f64 	%r26, %fd11;
	setp.lt.s32 	%p10, %r26, 256;
	@%p10 bra 	$L__BB1_5;
	add.s32 	%r30, %r9, -2;
	mad.lo.s32 	%r31, %r30, %r1, %r16;
	mul.wide.s32 	%rd9, %r31, 4;
	add.s64 	%rd10, %rd1, %rd9;
	mov.b32 	%r32, 1;
	st.global.u32 	[%rd10], %r32;
	bra.uni 	$L__BB1_6;
$L__BB1_5:
	add.s32 	%r27, %r9, -2;
	mad.lo.s32 	%r28, %r27, %r1, %r16;
	mul.wide.s32 	%rd7, %r28, 4;
	add.s64 	%rd8, %rd1, %rd7;
	mov.b32 	%r29, 0;
	st.global.u32 	[%rd8], %r29;
$L__BB1_6:
	ret;

}
	// .globl	_Z13SearchDefect1PiiiS_
.visible .entry _Z13SearchDefect1PiiiS_(
	.param .u64 .ptr .align 1 _Z13SearchDefect1PiiiS__param_0,
	.param .u32 _Z13SearchDefect1PiiiS__param_1,
	.param .u32 _Z13SearchDefect1PiiiS__param_2,
	.param .u64 .ptr .align 1 _Z13SearchDefect1PiiiS__param_3
)
{
	.reg .pred 	%p<48>;
	.reg .b32 	%r<183>;
	.reg .b64 	%rd<18>;

	ld.param.u64 	%rd5, [_Z13SearchDefect1PiiiS__param_0];
	ld.param.u32 	%r45, [_Z13SearchDefect1PiiiS__param_1];
	ld.param.u32 	%r44, [_Z13SearchDefect1PiiiS__param_2];
	ld.param.u64 	%rd4, [_Z13SearchDefect1PiiiS__param_3];
	cvta.to.global.u64 	%rd1, %rd5;
	mov.u32 	%r47, %ctaid.y;
	mov.u32 	%r48, %ntid.y;
	mov.u32 	%r49, %tid.y;
	mad.lo.s32 	%r50, %r47, %r48, %r49;
	mov.u32 	%r51, %ctaid.x;
	mov.u32 	%r52, %ntid.x;
	mul.lo.s32 	%r2, %r51, %r52;
	mov.u32 	%r3, %tid.x;
	add.s32 	%r4, %r2, %r3;
	mul.hi.u32 	%r53, %r50, 1374389535;
	shr.u32 	%r54, %r53, 5;
	mul.lo.s32 	%r55, %r54, 100;
	sub.s32 	%r56, %r50, %r55;
	add.s32 	%r5, %r50, 100;
	setp.gt.s32 	%p1, %r5, %r45;
	mul.hi.s32 	%r57, %r4, 1374389535;
	shr.u32 	%r58, %r57, 31;
	shr.s32 	%r59, %r57, 5;
	add.s32 	%r60, %r59, %r58;
	mul.lo.s32 	%r61, %r60, 100;
	sub.s32 	%r62, %r4, %r61;
	or.b32  	%r63, %r62, %r56;
	setp.ne.s32 	%p2, %r63, 0;
	add.s32 	%r6, %r4, 100;
	setp.gt.s32 	%p3, %r6, %r44;
	or.pred  	%p4, %p1, %p3;
	or.pred  	%p5, %p4, %p2;
	@%p5 bra 	$L__BB2_19;
	add.s32 	%r65, %r4, 1;
	max.s32 	%r66, %r6, %r65;
	sub.s32 	%r67, %r66, %r4;
	and.b32  	%r7, %r67, 15;
	add.s32 	%r8, %r7, -1;
	and.b32  	%r9, %r67, 7;
	add.s32 	%r10, %r9, -1;
	sub.s32 	%r68, %r2, %r66;
	add.s32 	%r11, %r68, %r3;
	and.b32  	%r12, %r67, 3;
	and.b32  	%r69, %r67, -16;
	neg.s32 	%r13, %r69;
	add.s64 	%rd2, %rd1, 32;
	mov.b32 	%r182, 0;
	mov.u32 	%r167, %r50;
$L__BB2_2:
	setp.gt.u32 	%p6, %r11, -16;
	mul.lo.s32 	%r16, %r167, %r44;
	mov.u32 	%r174, %r4;
	@%p6 bra 	$L__BB2_5;
	add.s32 	%r169, %r4, %r16;
	mov.u32 	%r170, %r13;
	mov.u32 	%r174, %r4;
$L__BB2_4:
	.pragma "nounroll";
	mul.wide.s32 	%rd6, %r169, 4;
	add.s64 	%rd7, %rd2, %rd6;
	ld.global.u32 	%r71, [%rd7+-32];
	setp.eq.s32 	%p7, %r71, 1;
	selp.u32 	%r72, 1, 0, %p7;
	add.s32 	%r73, %r182, %r72;
	ld.global.u32 	%r74, [%rd7+-28];
	setp.eq.s32 	%p8, %r74, 1;
	selp.u32 	%r75, 1, 0, %p8;
	add.s32 	%r76, %r73, %r75;
	ld.global.u32 	%r77, [%rd7+-24];
	setp.eq.s32 	%p9, %r77, 1;
	selp.u32 	%r78, 1, 0, %p9;
	add.s32 	%r79, %r76, %r78;
	ld.global.u32 	%r80, [%rd7+-20];
	setp.eq.s32 	%p10, %r80, 1;
	selp.u32 	%r81, 1, 0, %p10;
	add.s32 	%r82, %r79, %r81;
	ld.global.u32 	%r83, [%rd7+-16];
	setp.eq.s32 	%p11, %r83, 1;
	selp.u32 	%r84, 1, 0, %p11;
	add.s32 	%r85, %r82, %r84;
	ld.global.u32 	%r86, [%rd7+-12];
	setp.eq.s32 	%p12, %r86, 1;
	selp.u32 	%r87, 1, 0, %p12;
	add.s32 	%r88, %r85, %r87;
	ld.global.u32 	%r89, [%rd7+-8];
	setp.eq.s32 	%p13, %r89, 1;
	selp.u32 	%r90, 1, 0, %p13;
	add.s32 	%r91, %r88, %r90;
	ld.global.u32 	%r92, [%rd7+-4];
	setp.eq.s32 	%p14, %r92, 1;
	selp.u32 	%r93, 1, 0, %p14;
	add.s32 	%r94, %r91, %r93;
	ld.global.u32 	%r95, [%rd7];
	setp.eq.s32 	%p15, %r95, 1;
	selp.u32 	%r96, 1, 0, %p15;
	add.s32 	%r97, %r94, %r96;
	ld.global.u32 	%r98, [%rd7+4];
	setp.eq.s32 	%p16, %r98, 1;
	selp.u32 	%r99, 1, 0, %p16;
	add.s32 	%r100, %r97, %r99;
	ld.global.u32 	%r101, [%rd7+8];
	setp.eq.s32 	%p17, %r101, 1;
	selp.u32 	%r102, 1, 0, %p17;
	add.s32 	%r103, %r100, %r102;
	ld.global.u32 	%r104, [%rd7+12];
	setp.eq.s32 	%p18, %r104, 1;
	selp.u32 	%r105, 1, 0, %p18;
	add.s32 	%r106, %r103, %r105;
	ld.global.u32 	%r107, [%rd7+16];
	setp.eq.s32 	%p19, %r107, 1;
	selp.u32 	%r108, 1, 0, %p19;
	add.s32 	%r109, %r106, %r108;
	ld.global.u32 	%r110, [%rd7+20];
	setp.eq.s32 	%p20, %r110, 1;
	selp.u32 	%r111, 1, 0, %p20;
	add.s32 	%r112, %r109, %r111;
	ld.global.u32 	%r113, [%rd7+24];
	setp.eq.s32 	%p21, %r113, 1;
	selp.u32 	%r114, 1, 0, %p21;
	add.s32 	%r115, %r112, %r114;
	ld.global.u32 	%r116, [%rd7+28];
	setp.eq.s32 	%p22, %r116, 1;
	selp.u32 	%r117, 1, 0, %p22;
	add.s32 	%r182, %r115, %r117;
	add.s32 	%r174, %r174, 16;
	add.s32 	%r170, %r170, 16;
	add.s32 	%r169, %r169, 16;
	setp.ne.s32 	%p23, %r170, 0;
	@%p23 bra 	$L__BB2_4;
$L__BB2_5:
	setp.eq.s32 	%p24, %r7, 0;
	@%p24 bra 	$L__BB2_15;
	setp.lt.u32 	%p25, %r8, 7;
	@%p25 bra 	$L__BB2_8;
	add.s32 	%r119, %r174, %r16;
	mul.wide.s32 	%rd8, %r119, 4;
	add.s64 	%rd9, %rd1, %rd8;
	ld.global.u32 	%r120, [%rd9];
	setp.eq.s32 	%p26, %r120, 1;
	selp.u32 	%r121, 1, 0, %p26;
	add.s32 	%r122, %r182, %r121;
	ld.global.u32 	%r123, [%rd9+4];
	setp.eq.s32 	%p27, %r123, 1;
	selp.u32 	%r124, 1, 0, %p27;
	add.s32 	%r125, %r122, %r124;
	ld.global.u32 	%r126, [%rd9+8];
	setp.eq.s32 	%p28, %r126, 1;
	selp.u32 	%r127, 1, 0, %p28;
	add.s32 	%r128, %r125, %r127;
	ld.global.u32 	%r129, [%rd9+12];
	setp.eq.s32 	%p29, %r129, 1;
	selp.u32 	%r130, 1, 0, %p29;
	add.s32 	%r131, %r128, %r130;
	ld.global.u32 	%r132, [%rd9+16];
	setp.eq.s32 	%p30, %r132, 1;
	selp.u32 	%r133, 1, 0, %p30;
	add.s32 	%r134, %r131, %r133;
	ld.global.u32 	%r135, [%rd9+20];
	setp.eq.s32 	%p31, %r135, 1;
	selp.u32 	%r136, 1, 0, %p31;
	add.s32 	%r137, %r134, %r136;
	ld.global.u32 	%r138, [%rd9+24];
	setp.eq.s32 	%p32, %r138, 1;
	selp.u32 	%r139, 1, 0, %p32;
	add.s32 	%r140, %r137, %r139;
	ld.global.u32 	%r141, [%rd9+28];
	setp.eq.s32 	%p33, %r141, 1;
	selp.u32 	%r142, 1, 0, %p33;
	add.s32 	%r182, %r140, %r142;
	add.s32 	%r174, %r174, 8;
$L__BB2_8:
	setp.eq.s32 	%p34, %r9, 0;
	@%p34 bra 	$L__BB2_15;
	setp.lt.u32 	%p35, %r10, 3;
	@%p35 bra 	$L__BB2_11;
	add.s32 	%r144, %r174, %r16;
	mul.wide.s32 	%rd10, %r144, 4;
	add.s64 	%rd11, %rd1, %rd10;
	ld.global.u32 	%r145, [%rd11];
	setp.eq.s32 	%p36, %r145, 1;
	selp.u32 	%r146, 1, 0, %p36;
	add.s32 	%r147, %r182, %r146;
	ld.global.u32 	%r148, [%rd11+4];
	setp.eq.s32 	%p37, %r148, 1;
	selp.u32 	%r149, 1, 0, %p37;
	add.s32 	%r150, %r147, %r149;
	ld.global.u32 	%r151, [%rd11+8];
	setp.eq.s32 	%p38, %r151, 1;
	selp.u32 	%r152, 1, 0, %p38;
	add.s32 	%r153, %r150, %r152;
	ld.global.u32 	%r154, [%rd11+12];
	setp.eq.s32 	%p39, %r154, 1;
	selp.u32 	%r155, 1, 0, %p39;
	add.s32 	%r182, %r153, %r155;
	add.s32 	%r174, %r174, 4;
$L__BB2_11:
	setp.eq.s32 	%p40, %r12, 0;
	@%p40 bra 	$L__BB2_15;
	setp.eq.s32 	%p41, %r12, 1;
	add.s32 	%r156, %r174, %r16;
	mul.wide.s32 	%rd12, %r156, 4;
	add.s64 	%rd3, %rd1, %rd12;
	ld.global.u32 	%r157, [%rd3];
	setp.eq.s32 	%p42, %r157, 1;
	selp.u32 	%r158, 1, 0, %p42;
	add.s32 	%r182, %r182, %r158;
	@%p41 bra 	$L__BB2_15;
	setp.eq.s32 	%p43, %r12, 2;
	ld.global.u32 	%r159, [%rd3+4];
	setp.eq.s32 	%p44, %r159, 1;
	selp.u32 	%r160, 1, 0, %p44;
	add.s32 	%r182, %r182, %r160;
	@%p43 bra 	$L__BB2_15;
	ld.global.u32 	%r161, [%rd3+8];
	setp.eq.s32 	%p45, %r161, 1;
	selp.u32 	%r162, 1, 0, %p45;
	add.s32 	%r182, %r182, %r162;
$L__BB2_15:
	add.s32 	%r167, %r167, 1;
	setp.lt.u32 	%p46, %r167, %r5;
	@%p46 bra 	$L__BB2_2;
	setp.lt.s32 	%p47, %r182, 6;
	@%p47 bra 	$L__BB2_18;
	cvta.to.global.u64 	%rd13, %rd4;
	atom.global.add.u32 	%r163, [resultIndex], 2;
	ld.volatile.global.u32 	%r164, [resultIndex];
	mul.wide.s32 	%rd14, %r164, 4;
	add.s64 	%rd15, %rd13, %rd14;
	st.global.u32 	[%rd15+-4], %r50;
	ld.volatile.global.u32 	%r165, [resultIndex];
	mul.wide.s32 	%rd16, %r165, 4;
	add.s64 	%rd17, %rd13, %rd16;
	st.global.u32 	[%rd17], %r4;
	ld.volatile.global.u32 	%r166, [resultIndex];
	st.global.u32 	[%rd13], %r166;
$L__BB2_18:
	bar.sync 	0;
$L__BB2_19:
	ret;

}
	// .globl	_ZN3cub18CUB_300001_SM_10006detail11EmptyKernelIvEEvv
.visible .entry _ZN3cub18CUB_300001_SM_10006detail11EmptyKernelIvEEvv()
{


	ret;

}
.func  (.param .b64 func_retval0) __internal_accurate_pow(
	.param .b64 __internal_accurate_pow_param_0
)
{
	.reg .pred 	%p<8>;
	.reg .b32 	%r<49>;
	.reg .b32 	%f<3>;
	.reg .b64 	%fd<109>;

	ld.param.f64 	%fd10, [__internal_accurate_pow_param_0];
	{
	.reg .b32 %temp; 
	mov.b64 	{%temp, %r46}, %fd10;
	}
	{
	.reg .b32 %temp; 
	mov.b64 	{%r45, %temp}, %fd10;
	}
	shr.u32 	%r47, %r46, 20;
	setp.gt.u32 	%p1, %r46, 1048575;
	@%p1 bra 	$L__BB4_2;
	mul.f64 	%fd11, %fd10, 0d4350000000000000;
	{
	.reg .b32 %temp; 
	mov.b64 	{%temp, %r46}, %fd11;
	}
	{
	.reg .b32 %temp; 
	mov.b64 	{%r45, %temp}, %fd11;
	}
	shr.u32 	%r16, %r46, 20;
	add.s32 	%r47, %r16, -54;
$L__BB4_2:
	add.s32 	%r48, %r47, -1023;
	and.b32  	%r17, %r46, -2146435073;
	or.b32  	%r18, %r17, 1072693248;
	mov.b64 	%fd107, {%r45, %r18};
	setp.lt.u32 	%p2, %r18, 1073127583;
	@%p2 bra 	$L__BB4_4;
	{
	.reg .b32 %temp; 
	mov.b64 	{%r19, %temp}, %fd107;
	}
	{
	.reg .b32 %temp; 
	mov.b64 	{%temp, %r20}, %fd107;
	}
	add.s32 	%r21, %r20, -1048576;
	mov.b64 	%fd107, {%r19, %r21};
	add.s32 	%r48, %r47, -1022;
$L__BB4_4:
	add.f64 	%fd12, %fd107, 0dBFF0000000000000;
	add.f64 	%fd13, %fd107, 0d3FF0000000000000;
	rcp.approx.ftz.f64 	%fd14, %fd13;
	neg.f64 	%fd15, %fd13;
	fma.rn.f64 	%fd16, %fd15, %fd14, 0d3FF0000000000000;
	fma.rn.f64 	%fd17, %fd16, %fd16, %fd16;
	fma.rn.f64 	%fd18, %fd17, %fd14, %fd14;
	mul.f64 	%fd19, %fd12, %fd18;
	fma.rn.f64 	%fd20, %fd12, %fd18, %fd19;
	mul.f64 	%fd21, %fd20, %fd20;
	fma.rn.f64 	%fd22, %fd21, 0d3EB0F5FF7D2CAFE2, 0d3ED0F5D241AD3B5A;
	fma.rn.f64 	%fd23, %fd22, %fd21, 0d3EF3B20A75488A3F;
	fma.rn.f64 	%fd24, %fd23, %fd21, 0d3F1745CDE4FAECD5;
	fma.rn.f64 	%fd25, %fd24, %fd21, 0d3F3C71C7258A578B;
	fma.rn.f64 	%fd26, %fd25, %fd21, 0d3F6249249242B910;
	fma.rn.f64 	%fd27, %fd26, %fd21, 0d3F89999999999DFB;
	sub.f64 	%fd28, %fd12, %fd20;
	add.f64 	%fd29, %fd28, %fd28;
	neg.f64 	%fd30, %fd20;
	fma.rn.f64 	%fd31, %fd30, %fd12, %fd29;
	mul.f64 	%fd32, %fd18, %fd31;
	fma.rn.f64 	%fd33, %fd21, %fd27, 0d3FB5555555555555;
	mov.f64 	%fd34, 0d3FB5555555555555;
	sub.f64 	%fd35, %fd34, %fd33;
	fma.rn.f64 	%fd36, %fd21, %fd27, %fd35;
	add.f64 	%fd37, %fd36, 0dBC46A4CB00B9E7B0;
	add.f64 	%fd38, %fd33, %fd37;
	sub.f64 	%fd39, %fd33, %fd38;
	add.f64 	%fd40, %fd37, %fd39;
	mul.rn.f64 	%fd41, %fd20, %fd20;
	neg.f64 	%fd42, %fd41;
	fma.rn.f64 	%fd43, %fd20, %fd20, %fd42;
	{
	.reg .b32 %temp; 
	mov.b64 	{%r22, %temp}, %fd32;
	}
	{
	.reg .b32 %temp; 
	mov.b64 	{%temp, %r23}, %fd32;
	}
	add.s32 	%r24, %r23, 1048576;
	mov.b64 	%fd44, {%r22, %r24};
	fma.rn.f64 	%fd45, %fd20, %fd44, %fd43;
	mul.rn.f64 	%fd46, %fd41, %fd20;
	neg.f64 	%fd47, %fd46;
	fma.rn.f64 	%fd48, %fd41, %fd20, %fd47;
	fma.rn.f64 	%fd49, %fd41, %fd32, %fd48;
	fma.rn.f64 	%fd50, %fd45, %fd20, %fd49;
	mul.rn.f64 	%fd51, %fd38, %fd46;
	neg.f64 	%fd52, %fd51;
	fma.rn.f64 	%fd53, %fd38, %fd46, %fd52;
	fma.rn.f64 	%fd54, %fd38, %fd50, %fd53;
	fma.rn.f64 	%fd55, %fd40, %fd46, %fd54;
	add.f64 	%fd56, %fd51, %fd55;
	sub.f64 	%fd57, %fd51, %fd56;
	add.f64 	%fd58, %fd55, %fd57;
	add.f64 	%fd59, %fd20, %fd56;
	sub.f64 	%fd60, %fd20, %fd59;
	add.f64 	%fd61, %fd56, %fd60;
	add.f64 	%fd62, %fd58, %fd61;
	add.f64 	%fd63, %fd32, %fd62;
	add.f64 	%fd64, %fd59, %fd63;
	sub.f64 	%fd65, %fd59, %fd64;
	add.f64 	%fd66, %fd63, %fd65;
	xor.b32  	%r25, %r48, -2147483648;
	mov.b32 	%r26, 1127219200;
	mov.b64 	%fd67, {%r25, %r26};
	mov.b32 	%r27, -2147483648;
	mov.b64 	%fd68, {%r27, %r26};
	sub.f64 	%fd69, %fd67, %fd68;
	fma.rn.f64 	%fd70, %fd69, 0d3FE62E42FEFA39EF, %fd64;
	fma.rn.f64 	%fd71, %fd69, 0dBFE62E42FEFA39EF, %fd70;
	sub.f64 	%fd72, %fd71, %fd64;
	sub.f64 	%fd73, %fd66, %fd72;
	fma.rn.f64 	%fd74, %fd69, 0d3C7ABC9E3B39803F, %fd73;
	add.f64 	%fd75, %fd70, %fd74;
	sub.f64 	%fd76, %fd70, %fd75;
	add.f64 	%fd77, %fd74, %fd76;
	mov.f64 	%fd78, 0d4000000000000000;
	{
	.reg .b32 %temp; 
	mov.b64 	{%temp, %r28}, %fd78;
	}
	{
	.reg .b32 %temp; 
	mov.b64 	{%r29, %temp}, %fd78;
	}
	shl.b32 	%r30, %r28, 1;
	setp.gt.u32 	%p3, %r30, -33554433;
	and.b32  	%r31, %r28, -15728641;
	selp.b32 	%r32, %r31, %r28, %p3;
	mov.b64 	%fd79, {%r29, %r32};
	mul.rn.f64 	%fd80, %fd75, %fd79;
	neg.f64 	%fd81, %fd80;
	fma.rn.f64 	%fd82, %fd75, %fd79, %fd81;
	fma.rn.f64 	%fd83, %fd77, %fd79, %fd82;
	add.f64 	%fd4, %fd80, %fd83;
	sub.f64 	%fd84, %fd80, %fd4;
	add.f64 	%fd5, %fd83, %fd84;
	fma.rn.f64 	%fd85, %fd4, 0d3FF71547652B82FE, 0d4338000000000000;
	{
	.reg .b32 %temp; 
	mov.b64 	{%r13, %temp}, %fd85;
	}
	mov.f64 	%fd86, 0dC338000000000000;
	add.rn.f64 	%fd87, %fd85, %fd86;
	fma.rn.f64 	%fd88, %fd87, 0dBFE62E42FEFA39EF, %fd4;
	fma.rn.f64 	%fd89, %fd87, 0dBC7ABC9E3B39803F, %fd88;
	fma.rn.f64 	%fd90, %fd89, 0d3E5ADE1569CE2BDF, 0d3E928AF3FCA213EA;
	fma.rn.f64 	%fd91, %fd90, %fd89, 0d3EC71DEE62401315;
	fma.rn.f64 	%fd92, %fd91, %fd89, 0d3EFA01997C89EB71;
	fma.rn.f64 	%fd93, %fd92, %fd89, 0d3F2A01A014761F65;
	fma.rn.f64 	%fd94, %fd93, %fd89, 0d3F56C16C1852B7AF;
	fma.rn.f64 	%fd95, %fd94, %fd89, 0d3F81111111122322;
	fma.rn.f64 	%fd96, %fd95, %fd89, 0d3FA55555555502A1;
	fma.rn.f64 	%fd97, %fd96, %fd89, 0d3FC5555555555511;
	fma.rn.f64 	%fd98, %fd97, %fd89, 0d3FE000000000000B;
	fma.rn.f64 	%fd99, %fd98, %fd89, 0d3FF0000000000000;
	fma.rn.f64 	%fd100, %fd99, %fd89, 0d3FF0000000000000;
	{
	.reg .b32 %temp; 
	mov.b64 	{%r14, %temp}, %fd100;
	}
	{
	.reg .b32 %temp; 
	mov.b64 	{%temp, %r15}, %fd100;
	}
	shl.b32 	%r33, %r13, 20;
	add.s32 	%r34, %r33, %r15;
	mov.b64 	%fd108, {%r14, %r34};
	{
	.reg .b32 %temp; 
	mov.b64 	{%temp, %r35}, %fd4;
	}
	mov.b32 	%f2, %r35;
	abs.f32 	%f1, %f2;
	setp.lt.f32 	%p4, %f1, 0f4086232B;
	@%p4 bra 	$L__BB4_7;
	setp.lt.f64 	%p5, %fd4, 0d0000000000000000;
	add.f64 	%fd101, %fd4, 0d7FF0000000000000;
	selp.f64 	%fd108, 0d0000000000000000, %fd101, %p5;
	setp.geu.f32 	%p6, %f1, 0f40874800;
	@%p6 bra 	$L__BB4_7;
	shr.u32 	%r36, %r13, 31;
	add.s32 	%r37, %r13, %r36;
	shr.s32 	%r38, %r37, 1;
	shl.b32 	%r39, %r38, 20;
	add.s32 	%r40, %r15, %r39;
	mov.b64 	%fd102, {%r14, %r40};
	sub.s32 	%r41, %r13, %r38;
	shl.b32 	%r42, %r41, 20;
	add.s32 	%r43, %r42, 1072693248;
	mov.b32 	%r44, 0;
	mov.b64 	%fd103, {%r44, %r43};
	mul.f64 	%fd108, %fd103, %fd102;
$L__BB4_7:
	abs.f64 	%fd104, %fd108;
	setp.eq.f64 	%p7, %fd104, 0d7FF0000000000000;
	fma.rn.f64 	%fd105, %fd108, %fd5, %fd108;
	selp.f64 	%fd106, %fd108, %fd105, %p7;
	st.param.f64 	[func_retval0], %fd106;
	ret;

}


// ===== COMPILED SASS (sm_100) =====

	.target	sm_100

	.elftype	@"ET_EXEC"


//--------------------- .note.nv.tkinfo           --------------------------
	.section	.note.nv.tkinfo,"",@"SHT_NOTE"
	.sectionflags	@"SHF_NOTE_NV_TKINFO"
	.tkinfo
        /*0018*/ 	.word	0x00000002
        /*0030*/ 	.string	""
        /*0030*/ 	.string	"ptxas"
        /*0030*/ 	.string	"Cuda compilation tools, release 13.0, V13.0.88"
        /*0030*/ 	.string	"Build cuda_13.0.r13.0/compiler.36424714_0"
        /*0030*/ 	.string	"-arch sm_100 -m 64 "



//--------------------- .note.nv.cuinfo           --------------------------
	.section	.note.nv.cuinfo,"",@"SHT_NOTE"
	.sectionflags	@"SHF_NOTE_NV_CUINFO"
        /*0018*/ 	.short	0x0002
        /*001a*/ 	.short	0x0064
        /*001c*/ 	.short	0x0082
	.zero		2


//--------------------- .nv.info                  --------------------------
	.section	.nv.info,"",@"SHT_CUDA_INFO"
	.align	4


	//----- nvinfo : EIATTR_REGCOUNT
	.align		4
        /*0000*/ 	.byte	0x04, 0x2f
        /*0002*/ 	.short	(.L_47 - .L_46)
	.align		4
.L_46:
        /*0004*/ 	.word	index@(_Z12SearchDefectPdiiddPi)
        /*0008*/ 	.word	0x00000038


	//----- nvinfo : EIATTR_FRAME_SIZE
	.align		4
.L_47:
        /*000c*/ 	.byte	0x04, 0x11
        /*000e*/ 	.short	(.L_49 - .L_48)
	.align		4
.L_48:
        /*0010*/ 	.word	index@($__internal_0_$__cuda_sm20_div_rn_f64_full)
        /*0014*/ 	.word	0x000007d0


	//----- nvinfo : EIATTR_FRAME_SIZE
	.align		4
.L_49:
        /*0018*/ 	.byte	0x04, 0x11
        /*001a*/ 	.short	(.L_51 - .L_50)
	.align		4
.L_50:
        /*001c*/ 	.word	index@(_Z12SearchDefectPdiiddPi)
        /*0020*/ 	.word	0x000007d0


	//----- nvinfo : EIATTR_REGCOUNT
	.align		4
.L_51:
        /*0024*/ 	.byte	0x04, 0x2f
        /*0026*/ 	.short	(.L_53 - .L_52)
	.align		4
.L_52:
        /*0028*/ 	.word	index@(_Z12SearchDefectPiiiS_)
        /*002c*/ 	.word	0x0000001d


	//----- nvinfo : EIATTR_FRAME_SIZE
	.align		4
.L_53:
        /*0030*/ 	.byte	0x04, 0x11
        /*0032*/ 	.short	(.L_55 - .L_54)
	.align		4
.L_54:
        /*0034*/ 	.word	index@($_Z12SearchDefectPiiiS_$__internal_accurate_pow)
        /*0038*/ 	.word	0x00000000


	//----- nvinfo : EIATTR_FRAME_SIZE
	.align		4
.L_55:
        /*003c*/ 	.byte	0x04, 0x11
        /*003e*/ 	.short	(.L_57 - .L_56)
	.align		4
.L_56:
        /*0040*/ 	.word	index@(_Z12SearchDefectPiiiS_)
        /*0044*/ 	.word	0x00000000


	//----- nvinfo : EIATTR_REGCOUNT
	.align		4
.L_57:
        /*0048*/ 	.byte	0x04, 0x2f
        /*004a*/ 	.short	(.L_59 - .L_58)
	.align		4
.L_58:
        /*004c*/ 	.word	index@(_Z13SearchDefect1PiiiS_)
        /*0050*/ 	.word	0x0000001e


	//----- nvinfo : EIATTR_FRAME_SIZE
	.align		4
.L_59:
        /*0054*/ 	.byte	0x04, 0x11
        /*0056*/ 	.short	(.L_61 - .L_60)
	.align		4
.L_60:
        /*0058*/ 	.word	index@(_Z13SearchDefect1PiiiS_)
        /*005c*/ 	.word	0x00000000


	//----- nvinfo : EIATTR_REGCOUNT
	.align		4
.L_61:
        /*0060*/ 	.byte	0x04, 0x2f
        /*0062*/ 	.short	(.L_63 - .L_62)
	.align		4
.L_62:
        /*0064*/ 	.word	index@(_ZN3cub18CUB_300001_SM_10006detail11EmptyKernelIvEEvv)
        /*0068*/ 	.word	0x00000004


	//----- nvinfo : EIATTR_FRAME_SIZE
	.align		4
.L_63:
        /*006c*/ 	.byte	0x04, 0x11
        /*006e*/ 	.short	(.L_65 - .L_64)
	.align		4
.L_64:
        /*0070*/ 	.word	index@(_ZN3cub18CUB_300001_SM_10006detail11EmptyKernelIvEEvv)
        /*0074*/ 	.word	0x00000000


	//----- nvinfo : EIATTR_MIN_STACK_SIZE
	.align		4
.L_65:
        /*0078*/ 	.byte	0x04, 0x12
        /*007a*/ 	.short	(.L_67 - .L_66)
	.align		4
.L_66:
        /*007c*/ 	.word	index@(_ZN3cub18CUB_300001_SM_10006detail11EmptyKernelIvEEvv)
        /*0080*/ 	.word	0x00000000


	//----- nvinfo : EIATTR_MIN_STACK_SIZE
	.align		4
.L_67:
        /*0084*/ 	.byte	0x04, 0x12
        /*0086*/ 	.short	(.L_69 - .L_68)
	.align		4
.L_68:
        /*0088*/ 	.word	index@(_Z13SearchDefect1PiiiS_)
        /*008c*/ 	.word	0x00000000


	//----- nvinfo : EIATTR_MIN_STACK_SIZE
	.align		4
.L_69:
        /*0090*/ 	.byte	0x04, 0x12
        /*0092*/ 	.short	(.L_71 - .L_70)
	.align		4
.L_70:
        /*0094*/ 	.word	index@(_Z12SearchDefectPiiiS_)
        /*0098*/ 	.word	0x00000000


	//----- nvinfo : EIATTR_MIN_STACK_SIZE
	.align		4
.L_71:
        /*009c*/ 	.byte	0x04, 0x12
        /*009e*/ 	.short	(.L_73 - .L_72)
	.align		4
.L_72:
        /*00a0*/ 	.word	index@(_Z12SearchDefectPdiiddPi)
        /*00a4*/ 	.word	0x000007d0
.L_73:


//--------------------- .nv.compat                --------------------------
	.section	.nv.compat,"",@"SHT_CUDA_COMPAT_INFO"
	.align	4
        /*0000*/ 	.byte	0x02, 0x09, 0x00, 0x00, 0x02, 0x02, 0x01, 0x00, 0x02, 0x05, 0x05, 0x00, 0x03, 0x07, 0x01, 0x01
        /*0010*/ 	.byte	0x02, 0x03, 0x00, 0x00, 0x02, 0x06, 0x01, 0x00, 0x04, 0x0b, 0x08, 0x00, 0x01, 0x00, 0x00, 0x00
        /*0020*/ 	.byte	0x00, 0x00, 0x00, 0x00


//--------------------- .nv.info._ZN3cub18CUB_300001_SM_10006detail11EmptyKernelIvEEvv --------------------------
	.section	.nv.info._ZN3cub18CUB_300001_SM_10006detail11EmptyKernelIvEEvv,"",@"SHT_CUDA_INFO"
	.sectionflags	@""
	.align	4


	//----- nvinfo : EIATTR_CUDA_API_VERSION
	.align		4
        /*0000*/ 	.byte	0x04, 0x37
        /*0002*/ 	.short	(.L_75 - .L_74)
.L_74:
        /*0004*/ 	.word	0x00000082


	//----- nvinfo : EIATTR_SPARSE_MMA_MASK
	.align		4
.L_75:
        /*0008*/ 	.byte	0x03, 0x50
        /*000a*/ 	.short	0x0000


	//----- nvinfo : EIATTR_MAXREG_COUNT
	.align		4
        /*000c*/ 	.byte	0x03, 0x1b
        /*000e*/ 	.short	0x00ff


	//----- nvinfo : EIATTR_MERCURY_ISA_VERSION
	.align		4
        /*0010*/ 	.byte	0x03, 0x5f
        /*0012*/ 	.short	0x0101


	//----- nvinfo : EIATTR_VRC_CTA_INIT_COUNT
	.align		4
        /*0014*/ 	.byte	0x02, 0x4a
	.zero		1
	.zero		1


	//----- nvinfo : EIATTR_EXIT_INSTR_OFFSETS
	.align		4
        /*0018*/ 	.byte	0x04, 0x1c
        /*001a*/ 	.short	(.L_77 - .L_76)


	//   ....[0]....
.L_76:
        /*001c*/ 	.word	0x00000010


	//----- nvinfo : EIATTR_SW_WAR
	.align		4
.L_77:
        /*0020*/ 	.byte	0x04, 0x36
        /*0022*/ 	.short	(.L_79 - .L_78)
.L_78:
        /*0024*/ 	.word	0x00000008
.L_79:


//--------------------- .nv.info._Z13SearchDefect1PiiiS_ --------------------------
	.section	.nv.info._Z13SearchDefect1PiiiS_,"",@"SHT_CUDA_INFO"
	.sectionflags	@""
	.align	4


	//----- nvinfo : EIATTR_CUDA_API_VERSION
	.align		4
        /*0000*/ 	.byte	0x04, 0x37
        /*0002*/ 	.short	(.L_81 - .L_80)
.L_80:
        /*0004*/ 	.word	0x00000082


	//----- nvinfo : EIATTR_KPARAM_INFO
	.align		4
.L_81:
        /*0008*/ 	.byte	0x04, 0x17
        /*000a*/ 	.short	(.L_83 - .L_82)
.L_82:
        /*000c*/ 	.word	0x00000000
        /*0010*/ 	.short	0x0003
        /*0012*/ 	.short	0x0010
        /*0014*/ 	.byte	0x00, 0xf5, 0x21, 0x00


	//----- nvinfo : EIATTR_KPARAM_INFO
	.align		4
.L_83:
        /*0018*/ 	.byte	0x04, 0x17
        /*001a*/ 	.short	(.L_85 - .L_84)
.L_84:
        /*001c*/ 	.word	0x00000000
        /*0020*/ 	.short	0x0002
        /*0022*/ 	.short	0x000c
        /*0024*/ 	.byte	0x00, 0xf0, 0x11, 0x00


	//----- nvinfo : EIATTR_KPARAM_INFO
	.align		4
.L_85:
        /*0028*/ 	.byte	0x04, 0x17
        /*002a*/ 	.short	(.L_87 - .L_86)
.L_86:
        /*002c*/ 	.word	0x00000000
        /*0030*/ 	.short	0x0001
        /*0032*/ 	.short	0x0008
        /*0034*/ 	.byte	0x00, 0xf0, 0x11, 0x00


	//----- nvinfo : EIATTR_KPARAM_INFO
	.align		4
.L_87:
        /*0038*/ 	.byte	0x04, 0x17
        /*003a*/ 	.short	(.L_89 - .L_88)
.L_88:
        /*003c*/ 	.word	0x00000000
        /*0040*/ 	.short	0x0000
        /*0042*/ 	.short	0x0000
        /*0044*/ 	.byte	0x00, 0xf5, 0x21, 0x00


	//----- nvinfo : EIATTR_SPARSE_MMA_MASK
	.align		4
.L_89:
        /*0048*/ 	.byte	0x03, 0x50
        /*004a*/ 	.short	0x0000


	//----- nvinfo : EIATTR_MAXREG_COUNT
	.align		4
        /*004c*/ 	.byte	0x03, 0x1b
        /*004e*/ 	.short	0x00ff


	//----- nvinfo : EIATTR_NUM_BARRIERS
	.align		4
        /*0050*/ 	.byte	0x02, 0x4c
        /*0052*/ 	.byte	0x01
	.zero		1


	//----- nvinfo : EIATTR_MERCURY_ISA_VERSION
	.align		4
        /*0054*/ 	.byte	0x03, 0x5f
        /*0056*/ 	.short	0x0101


	//----- nvinfo : EIATTR_INT_WARP_WIDE_INSTR_OFFSETS
	.align		4
        /*0058*/ 	.byte	0x04, 0x31
        /*005a*/ 	.short	(.L_91 - .L_90)


	//   ....[0]....
.L_90:
        /*005c*/ 	.word	0x00000e50


	//----- nvinfo : EIATTR_VRC_CTA_INIT_COUNT
	.align		4
.L_91:
        /*0060*/ 	.byte	0x02, 0x4a
	.zero		1
	.zero		1


	//----- nvinfo : EIATTR_EXIT_INSTR_OFFSETS
	.align		4
        /*0064*/ 	.byte	0x04, 0x1c
        /*0066*/ 	.short	(.L_93 - .L_92)


	//   ....[0]....
.L_92:
        /*0068*/ 	.word	0x00000180


	//   ....[1]....
        /*006c*/ 	.word	0x00000f70


	//----- nvinfo : EIATTR_CRS_STACK_SIZE
	.align		4
.L_93:
        /*0070*/ 	.byte	0x04, 0x1e
        /*0072*/ 	.short	(.L_95 - .L_94)
.L_94:
        /*0074*/ 	.word	0x00000000


	//----- nvinfo : EIATTR_CBANK_PARAM_SIZE
	.align		4
.L_95:
        /*0078*/ 	.byte	0x03, 0x19
        /*007a*/ 	.short	0x0018


	//----- nvinfo : EIATTR_PARAM_CBANK
	.align		4
        /*007c*/ 	.byte	0x04, 0x0a
        /*007e*/ 	.short	(.L_97 - .L_96)
	.align		4
.L_96:
        /*0080*/ 	.word	index@(.nv.constant0._Z13SearchDefect1PiiiS_)
        /*0084*/ 	.short	0x0380
        /*0086*/ 	.short	0x0018


	//----- nvinfo : EIATTR_SW_WAR
	.align		4
.L_97:
        /*0088*/ 	.byte	0x04, 0x36
        /*008a*/ 	.short	(.L_99 - .L_98)
.L_98:
        /*008c*/ 	.word	0x00000008
.L_99:


//--------------------- .nv.info._Z12SearchDefectPiiiS_ --------------------------
	.section	.nv.info._Z12SearchDefectPiiiS_,"",@"SHT_CUDA_INFO"
	.sectionflags	@""
	.align	4


	//----- nvinfo : EIATTR_CUDA_API_VERSION
	.align		4
        /*0000*/ 	.byte	0x04, 0x37
        /*0002*/ 	.short	(.L_101 - .L_100)
.L_100:
        /*0004*/ 	.word	0x00000082


	//----- nvinfo : EIATTR_KPARAM_INFO
	.align		4
.L_101:
        /*0008*/ 	.byte	0x04, 0x17
        /*000a*/ 	.short	(.L_103 - .L_102)
.L_102:
        /*000c*/ 	.word	0x00000000
        /*0010*/ 	.short	0x0003
        /*0012*/ 	.short	0x0010
        /*0014*/ 	.byte	0x00, 0xf5, 0x21, 0x00


	//----- nvinfo : EIATTR_KPARAM_INFO
	.align		4
.L_103:
        /*0018*/ 	.byte	0x04, 0x17
        /*001a*/ 	.short	(.L_105 - .L_104)
.L_104:
        /*001c*/ 	.word	0x00000000
        /*0020*/ 	.short	0x0002
        /*0022*/ 	.short	0x000c
        /*0024*/ 	.byte	0x00, 0xf0, 0x11, 0x00


	//----- nvinfo : EIATTR_KPARAM_INFO
	.align		4
.L_105:
        /*0028*/ 	.byte	0x04, 0x17
        /*002a*/ 	.short	(.L_107 - .L_106)
.L_106:
        /*002c*/ 	.word	0x00000000
        /*0030*/ 	.short	0x0001
        /*0032*/ 	.short	0x0008
        /*0034*/ 	.byte	0x00, 0xf0, 0x11, 0x00


	//----- nvinfo : EIATTR_KPARAM_INFO
	.align		4
.L_107:
        /*0038*/ 	.byte	0x04, 0x17
        /*003a*/ 	.short	(.L_109 - .L_108)
.L_108:
        /*003c*/ 	.word	0x00000000
        /*0040*/ 	.short	0x0000
        /*0042*/ 	.short	0x0000
        /*0044*/ 	.byte	0x00, 0xf5, 0x21, 0x00


	//----- nvinfo : EIATTR_SPARSE_MMA_MASK
	.align		4
.L_109:
        /*0048*/ 	.byte	0x03, 0x50
        /*004a*/ 	.short	0x0000


	//----- nvinfo : EIATTR_MAXREG_COUNT
	.align		4
        /*004c*/ 	.byte	0x03, 0x1b
        /*004e*/ 	.short	0x00ff


	//----- nvinfo : EIATTR_MERCURY_ISA_VERSION
	.align		4
        /*0050*/ 	.byte	0x03, 0x5f
        /*0052*/ 	.short	0x0101


	//----- nvinfo : EIATTR_VRC_CTA_INIT_COUNT
	.align		4
        /*0054*/ 	.byte	0x02, 0x4a
	.zero		1
	.zero		1


	//----- nvinfo : EIATTR_EXIT_INSTR_OFFSETS
	.align		4
        /*0058*/ 	.byte	0x04, 0x1c
        /*005a*/ 	.short	(.L_111 - .L_110)


	//   ....[0]....
.L_110:
        /*005c*/ 	.word	0x000000d0


	//   ....[1]....
        /*0060*/ 	.word	0x000002a0


	//   ....[2]....
        /*0064*/ 	.word	0x00000310


	//----- nvinfo : EIATTR_CRS_STACK_SIZE
	.align		4
.L_111:
        /*0068*/ 	.byte	0x04, 0x1e
        /*006a*/ 	.short	(.L_113 - .L_112)
.L_112:
        /*006c*/ 	.word	0x00000000


	//----- nvinfo : EIATTR_CBANK_PARAM_SIZE
	.align		4
.L_113:
        /*0070*/ 	.byte	0x03, 0x19
        /*0072*/ 	.short	0x0018


	//----- nvinfo : EIATTR_PARAM_CBANK
	.align		4
        /*0074*/ 	.byte	0x04, 0x0a
        /*0076*/ 	.short	(.L_115 - .L_114)
	.align		4
.L_114:
        /*0078*/ 	.word	index@(.nv.constant0._Z12SearchDefectPiiiS_)
        /*007c*/ 	.short	0x0380
        /*007e*/ 	.short	0x0018


	//----- nvinfo : EIATTR_SW_WAR
	.align		4
.L_115:
        /*0080*/ 	.byte	0x04, 0x36
        /*0082*/ 	.short	(.L_117 - .L_116)
.L_116:
        /*0084*/ 	.word	0x00000008
.L_117:


//--------------------- .nv.info._Z12SearchDefectPdiiddPi --------------------------
	.section	.nv.info._Z12SearchDefectPdiiddPi,"",@"SHT_CUDA_INFO"
	.sectionflags	@""
	.align	4


	//----- nvinfo : EIATTR_CUDA_API_VERSION
	.align		4
        /*0000*/ 	.byte	0x04, 0x37
        /*0002*/ 	.short	(.L_119 - .L_118)
.L_118:
        /*0004*/ 	.word	0x00000082


	//----- nvinfo : EIATTR_KPARAM_INFO
	.align		4
.L_119:
        /*0008*/ 	.byte	0x04, 0x17
        /*000a*/ 	.short	(.L_121 - .L_120)
.L_120:
        /*000c*/ 	.word	0x00000000
        /*0010*/ 	.short	0x0005
        /*0012*/ 	.short	0x0020
        /*0014*/ 	.byte	0x00, 0xf5, 0x21, 0x00


	//----- nvinfo : EIATTR_KPARAM_INFO
	.align		4
.L_121:
        /*0018*/ 	.byte	0x04, 0x17
        /*001a*/ 	.short	(.L_123 - .L_122)
.L_122:
        /*001c*/ 	.word	0x00000000
        /*0020*/ 	.short	0x0004
        /*0022*/ 	.short	0x0018
        /*0024*/ 	.byte	0x00, 0xf0, 0x21, 0x00


	//----- nvinfo : EIATTR_KPARAM_INFO
	.align		4
.L_123:
        /*0028*/ 	.byte	0x04, 0x17
        /*002a*/ 	.short	(.L_125 - .L_124)
.L_124:
        /*002c*/ 	.word	0x00000000
        /*0030*/ 	.short	0x0003
        /*0032*/ 	.short	0x0010
        /*0034*/ 	.byte	0x00, 0xf0, 0x21, 0x00


	//----- nvinfo : EIATTR_KPARAM_INFO
	.align		4
.L_125:
        /*0038*/ 	.byte	0x04, 0x17
        /*003a*/ 	.short	(.L_127 - .L_126)
.L_126:
        /*003c*/ 	.word	0x00000000
        /*0040*/ 	.short	0x0002
        /*0042*/ 	.short	0x000c
        /*0044*/ 	.byte	0x00, 0xf0, 0x11, 0x00


	//----- nvinfo : EIATTR_KPARAM_INFO
	.align		4
.L_127:
        /*0048*/ 	.byte	0x04, 0x17
        /*004a*/ 	.short	(.L_129 - .L_128)
.L_128:
        /*004c*/ 	.word	0x00000000
        /*0050*/ 	.short	0x0001
        /*0052*/ 	.short	0x0008
        /*0054*/ 	.byte	0x00, 0xf0, 0x11, 0x00


	//----- nvinfo : EIATTR_KPARAM_INFO
	.align		4
.L_129:
        /*0058*/ 	.byte	0x04, 0x17
        /*005a*/ 	.short	(.L_131 - .L_130)
.L_130:
        /*005c*/ 	.word	0x00000000
        /*0060*/ 	.short	0x0000
        /*0062*/ 	.short	0x0000
        /*0064*/ 	.byte	0x00, 0xf5, 0x21, 0x00


	//----- nvinfo : EIATTR_SPARSE_MMA_MASK
	.align		4
.L_131:
        /*0068*/ 	.byte	0x03, 0x50
        /*006a*/ 	.short	0x0000


	//----- nvinfo : EIATTR_MAXREG_COUNT
	.align		4
        /*006c*/ 	.byte	0x03, 0x1b
        /*006e*/ 	.short	0x00ff


	//----- nvinfo : EIATTR_NUM_BARRIERS
	.align		4
        /*0070*/ 	.byte	0x02, 0x4c
        /*0072*/ 	.byte	0x01
	.zero		1


	//----- nvinfo : EIATTR_MERCURY_ISA_VERSION
	.align		4
        /*0074*/ 	.byte	0x03, 0x5f
        /*0076*/ 	.short	0x0101


	//----- nvinfo : EIATTR_VRC_CTA_INIT_COUNT
	.align		4
        /*0078*/ 	.byte	0x02, 0x4a
	.zero		1
	.zero		1


	//----- nvinfo : EIATTR_EXIT_INSTR_OFFSETS
	.align		4
        /*007c*/ 	.byte	0x04, 0x1c
        /*007e*/ 	.short	(.L_133 - .L_132)


	//   ....[0]....
.L_132:
        /*0080*/ 	.word	0x00001f60


	//   ....[1]....
        /*0084*/ 	.word	0x00002110


	//----- nvinfo : EIATTR_CRS_STACK_SIZE
	.align		4
.L_133:
        /*0088*/ 	.byte	0x04, 0x1e
        /*008a*/ 	.short	(.L_135 - .L_134)
.L_134:
        /*008c*/ 	.word	0x00000000


	//----- nvinfo : EIATTR_CBANK_PARAM_SIZE
	.align		4
.L_135:
        /*0090*/ 	.byte	0x03, 0x19
        /*0092*/ 	.short	0x0028


	//----- nvinfo : EIATTR_PARAM_CBANK
	.align		4
        /*0094*/ 	.byte	0x04, 0x0a
        /*0096*/ 	.short	(.L_137 - .L_136)
	.align		4
.L_136:
        /*0098*/ 	.word	index@(.nv.constant0._Z12SearchDefectPdiiddPi)
        /*009c*/ 	.short	0x0380
        /*009e*/ 	.short	0x0028


	//----- nvinfo : EIATTR_SW_WAR
	.align		4
.L_137:
        /*00a0*/ 	.byte	0x04, 0x36
        /*00a2*/ 	.short	(.L_139 - .L_138)
.L_138:
        /*00a4*/ 	.word	0x00000008
.L_139:


//--------------------- .nv.callgraph             --------------------------
	.section	.nv.callgraph,"",@"SHT_CUDA_CALLGRAPH"
	.align	4
	.sectionentsize	8
	.align		4
        /*0000*/ 	.word	0x00000000
	.align		4
        /*0004*/ 	.word	0xffffffff
	.align		4
        /*0008*/ 	.word	0x00000000
	.align		4
        /*000c*/ 	.word	0xfffffffe
	.align		4
        /*0010*/ 	.word	0x00000000
	.align		4
        /*0014*/ 	.word	0xfffffffd
	.align		4
        /*0018*/ 	.word	0x00000000
	.align		4
        /*001c*/ 	.word	0xfffffffc


//--------------------- .nv.constant4             --------------------------
	.section	.nv.constant4,"a",@progbits
	.align	8
	.align		8
.nv.constant4:
        /*0000*/ 	.dword	resultIndex
	.align		8
        /*0008*/ 	.dword	_ZN29_INTERNAL_f2d5b156_4_k_cu_dbs4cuda3std3__45__cpo5beginE
	.align		8
        /*0010*/ 	.dword	_ZN29_INTERNAL_f2d5b156_4_k_cu_dbs4cuda3std3__45__cpo3endE
	.align		8
        /*0018*/ 	.dword	_ZN29_INTERNAL_f2d5b156_4_k_cu_dbs4cuda3std3__45__cpo6cbeginE
	.align		8
        /*0020*/ 	.dword	_ZN29_INTERNAL_f2d5b156_4_k_cu_dbs4cuda3std3__45__cpo4cendE
	.align		8
        /*0028*/ 	.dword	_ZN29_INTERNAL_f2d5b156_4_k_cu_dbs4cuda3std3__45__cpo6rbeginE
	.align		8
        /*0030*/ 	.dword	_ZN29_INTERNAL_f2d5b156_4_k_cu_dbs4cuda3std3__45__cpo4rendE
	.align		8
        /*0038*/ 	.dword	_ZN29_INTERNAL_f2d5b156_4_k_cu_dbs4cuda3std3__45__cpo7crbeginE
	.align		8
        /*0040*/ 	.dword	_ZN29_INTERNAL_f2d5b156_4_k_cu_dbs4cuda3std3__45__cpo5crendE
	.align		8
        /*0048*/ 	.dword	_ZN29_INTERNAL_f2d5b156_4_k_cu_dbs4cuda3std3__431_GLOBAL__N__f2d5b156_4_k_cu_dbs6ignoreE
	.align		8
        /*0050*/ 	.dword	_ZN29_INTERNAL_f2d5b156_4_k_cu_dbs4cuda3std3__419piecewise_constructE
	.align		8
        /*0058*/ 	.dword	_ZN29_INTERNAL_f2d5b156_4_k_cu_dbs4cuda3std3__48in_placeE
	.align		8
        /*0060*/ 	.dword	_ZN29_INTERNAL_f2d5b156_4_k_cu_dbs4cuda3std3__420unreachable_sentinelE
	.align		8
        /*0068*/ 	.dword	_ZN29_INTERNAL_f2d5b156_4_k_cu_dbs4cuda3std3__47nulloptE
	.align		8
        /*0070*/ 	.dword	_ZN29_INTERNAL_f2d5b156_4_k_cu_dbs4cuda3std3__48unexpectE
	.align		8
        /*0078*/ 	.dword	_ZN29_INTERNAL_f2d5b156_4_k_cu_dbs4cuda3std6ranges3__45__cpo4swapE
	.align		8
        /*0080*/ 	.dword	_ZN29_INTERNAL_f2d5b156_4_k_cu_dbs4cuda3std6ranges3__45__cpo9iter_moveE
	.align		8
        /*0088*/ 	.dword	_ZN29_INTERNAL_f2d5b156_4_k_cu_dbs4cuda3std6ranges3__45__cpo5beginE
	.align		8
        /*0090*/ 	.dword	_ZN29_INTERNAL_f2d5b156_4_k_cu_dbs4cuda3std6ranges3__45__cpo3endE
	.align		8
        /*0098*/ 	.dword	_ZN29_INTERNAL_f2d5b156_4_k_cu_dbs4cuda3std6ranges3__45__cpo6cbeginE
	.align		8
        /*00a0*/ 	.dword	_ZN29_INTERNAL_f2d5b156_4_k_cu_dbs4cuda3std6ranges3__45__cpo4cendE
	.align		8
        /*00a8*/ 	.dword	_ZN29_INTERNAL_f2d5b156_4_k_cu_dbs4cuda3std6ranges3__45__cpo7advanceE
	.align		8
        /*00b0*/ 	.dword	_ZN29_INTERNAL_f2d5b156_4_k_cu_dbs4cuda3std6ranges3__45__cpo9iter_swapE
	.align		8
        /*00b8*/ 	.dword	_ZN29_INTERNAL_f2d5b156_4_k_cu_dbs4cuda3std6ranges3__45__cpo4nextE
	.align		8
        /*00c0*/ 	.dword	_ZN29_INTERNAL_f2d5b156_4_k_cu_dbs4cuda3std6ranges3__45__cpo4prevE
	.align		8
        /*00c8*/ 	.dword	_ZN29_INTERNAL_f2d5b156_4_k_cu_dbs4cuda3std6ranges3__45__cpo4dataE
	.align		8
        /*00d0*/ 	.dword	_ZN29_INTERNAL_f2d5b156_4_k_cu_dbs4cuda3std6ranges3__45__cpo5cdataE
	.align		8
        /*00d8*/ 	.dword	_ZN29_INTERNAL_f2d5b156_4_k_cu_dbs4cuda3std6ranges3__45__cpo4sizeE
	.align		8
        /*00e0*/ 	.dword	_ZN29_INTERNAL_f2d5b156_4_k_cu_dbs4cuda3std6ranges3__45__cpo5ssizeE
	.align		8
        /*00e8*/ 	.dword	_ZN29_INTERNAL_f2d5b156_4_k_cu_dbs4cuda3std6ranges3__45__cpo8distanceE
	.align		8
        /*00f0*/ 	.dword	_ZN29_INTERNAL_f2d5b156_4_k_cu_dbs6thrust24THRUST_300001_SM_1000_NS8cuda_cub3parE
	.align		8
        /*00f8*/ 	.dword	_ZN29_INTERNAL_f2d5b156_4_k_cu_dbs6thrust24THRUST_300001_SM_1000_NS8cuda_cub10par_nosyncE
	.align		8
        /*0100*/ 	.dword	_ZN29_INTERNAL_f2d5b156_4_k_cu_dbs6thrust24THRUST_300001_SM_1000_NS6system6detail10sequential3seqE
	.align		8
        /*0108*/ 	.dword	_ZN29_INTERNAL_f2d5b156_4_k_cu_dbs6thrust24THRUST_300001_SM_1000_NS6system3cpp3parE
	.align		8
        /*0110*/ 	.dword	_ZN29_INTERNAL_f2d5b156_4_k_cu_dbs6thrust24THRUST_300001_SM_1000_NS12placeholders2_1E
	.align		8
        /*0118*/ 	.dword	_ZN29_INTERNAL_f2d5b156_4_k_cu_dbs6thrust24THRUST_300001_SM_1000_NS12placeholders2_2E
	.align		8
        /*0120*/ 	.dword	_ZN29_INTERNAL_f2d5b156_4_k_cu_dbs6thrust24THRUST_300001_SM_1000_NS12placeholders2_3E
	.align		8
        /*0128*/ 	.dword	_ZN29_INTERNAL_f2d5b156_4_k_cu_dbs6thrust24THRUST_300001_SM_1000_NS12placeholders2_4E
	.align		8
        /*0130*/ 	.dword	_ZN29_INTERNAL_f2d5b156_4_k_cu_dbs6thrust24THRUST_300001_SM_1000_NS12placeholders2_5E
	.align		8
        /*0138*/ 	.dword	_ZN29_INTERNAL_f2d5b156_4_k_cu_dbs6thrust24THRUST_300001_SM_1000_NS12placeholders2_6E
	.align		8
        /*0140*/ 	.dword	_ZN29_INTERNAL_f2d5b156_4_k_cu_dbs6thrust24THRUST_300001_SM_1000_NS12placeholders2_7E
	.align		8
        /*0148*/ 	.dword	_ZN29_INTERNAL_f2d5b156_4_k_cu_dbs6thrust24THRUST_300001_SM_1000_NS12placeholders2_8E
	.align		8
        /*0150*/ 	.dword	_ZN29_INTERNAL_f2d5b156_4_k_cu_dbs6thrust24THRUST_300001_SM_1000_NS12placeholders2_9E
	.align		8
        /*0158*/ 	.dword	_ZN29_INTERNAL_f2d5b156_4_k_cu_dbs6thrust24THRUST_300001_SM_1000_NS12placeholders3_10E
	.align		8
        /*0160*/ 	.dword	_ZN29_INTERNAL_f2d5b156_4_k_cu_dbs6thrust24THRUST_300001_SM_1000_NS3seqE
	.align		8
        /*0168*/ 	.dword	_ZN29_INTERNAL_f2d5b156_4_k_cu_dbs6thrust24THRUST_300001_SM_1000_NS6deviceE


//--------------------- .text._ZN3cub18CUB_300001_SM_10006detail11EmptyKernelIvEEvv --------------------------
	.section	.text._ZN3cub18CUB_300001_SM_10006detail11EmptyKernelIvEEvv,"ax",@progbits
	.align	128
        .global         _ZN3cub18CUB_300001_SM_10006detail11EmptyKernelIvEEvv
        .type           _ZN3cub18CUB_300001_SM_10006detail11EmptyKernelIvEEvv,@function
        .size           _ZN3cub18CUB_300001_SM_10006detail11EmptyKernelIvEEvv,(.L_x_70 - _ZN3cub18CUB_300001_SM_10006detail11EmptyKernelIvEEvv)
        .other          _ZN3cub18CUB_300001_SM_10006detail11EmptyKernelIvEEvv,@"STO_CUDA_ENTRY STV_DEFAULT"
_ZN3cub18CUB_300001_SM_10006detail11EmptyKernelIvEEvv:
.text._ZN3cub18CUB_300001_SM_10006detail11EmptyKernelIvEEvv:
[----:B------:R-:W-:Y:S01]  /*0000*/  LDC R1, c[0x0][0x37c] ;  /* 0x0000df00ff017b82 */ /* 0x000fe20000000800 */
[----:B------:R-:W-:Y:S05]  /*0010*/  EXIT ;  /* 0x000000000000794d */ /* 0x000fea0003800000 */
.L_x_0:
[----:B------:R-:W-:-:S00]  /*0020*/  BRA `(.L_x_0) ;  /* 0xfffffffc00fc7947 */ /* 0x000fc0000383ffff */
[----:B------:R-:W-:-:S00]  /*0030*/  NOP ;  /* 0x0000000000007918 */ /* 0x000fc00000000000 */
        /* <DEDUP_REMOVED lines=12> */
.L_x_70:


//--------------------- .text._Z13SearchDefect1PiiiS_ --------------------------
	.section	.text._Z13SearchDefect1PiiiS_,"ax",@progbits
	.align	128
        .global         _Z13SearchDefect1PiiiS_
        .type           _Z13SearchDefect1PiiiS_,@function
        .size           _Z13SearchDefect1PiiiS_,(.L_x_71 - _Z13SearchDefect1PiiiS_)
        .other          _Z13SearchDefect1PiiiS_,@"STO_CUDA_ENTRY STV_DEFAULT"
_Z13SearchDefect1PiiiS_:
.text._Z13SearchDefect1PiiiS_:
[----:B------:R-:W-:Y:S01]  /*0000*/  LDC R1, c[0x0][0x37c] ;  /* 0x0000df00ff017b82 */ /* 0x000fe20000000800 */
[----:B------:R-:W0:Y:S07]  /*0010*/  S2R R8, SR_TID.X ;  /* 0x0000000000087919 */ /* 0x000e2e0000002100 */
[----:B------:R-:W1:Y:S01]  /*0020*/  S2UR UR4, SR_CTAID.X ;  /* 0x00000000000479c3 */ /* 0x000e620000002500 */
[----:B------:R-:W2:Y:S01]  /*0030*/  LDCU.64 UR8, c[0x0][0x388] ;  /* 0x00007100ff0877ac */ /* 0x000ea20008000a00 */
[----:B------:R-:W3:Y:S06]  /*0040*/  S2R R3, SR_TID.Y ;  /* 0x0000000000037919 */ /* 0x000eec0000002200 */
[----:B------:R-:W3:Y:S01]  /*0050*/  LDC R4, c[0x0][0x364] ;  /* 0x0000d900ff047b82 */ /* 0x000ee20000000800 */
[----:B------:R-:W1:Y:S07]  /*0060*/  LDCU UR5, c[0x0][0x360] ;  /* 0x00006c00ff0577ac */ /* 0x000e6e0008000800 */
[----:B------:R-:W3:Y:S01]  /*0070*/  S2UR UR6, SR_CTAID.Y ;  /* 0x00000000000679c3 */ /* 0x000ee20000002600 */
[----:B-1----:R-:W-:-:S06]  /*0080*/  UIMAD UR4, UR4, UR5, URZ ;  /* 0x00000005040472a4 */ /* 0x002fcc000f8e02ff */
[----:B0-----:R-:W-:-:S04]  /*0090*/  VIADD R0, R8, UR4 ;  /* 0x0000000408007c36 */ /* 0x001fc80008000000 */
[----:B------:R-:W-:-:S04]  /*00a0*/  IMAD.HI R5, R0, 0x51eb851f, RZ ;  /* 0x51eb851f00057827 */ /* 0x000fc800078e02ff */
[----:B---3--:R-:W-:Y:S01]  /*00b0*/  IMAD R4, R4, UR6, R3 ;  /* 0x0000000604047c24 */ /* 0x008fe2000f8e0203 */
[----:B------:R-:W-:Y:S01]  /*00c0*/  SHF.R.U32.HI R6, RZ, 0x1f, R5 ;  /* 0x0000001fff067819 */ /* 0x000fe20000011605 */
[----:B------:R-:W-:Y:S02]  /*00d0*/  VIADD R9, R0, 0x64 ;  /* 0x0000006400097836 */ /* 0x000fe40000000000 */
[C---:B------:R-:W-:Y:S01]  /*00e0*/  IMAD.HI.U32 R2, R4.reuse, 0x51eb851f, RZ ;  /* 0x51eb851f04027827 */ /* 0x040fe200078e00ff */
[----:B------:R-:W-:Y:S02]  /*00f0*/  LEA.HI.SX32 R7, R5, R6, 0x1b ;  /* 0x0000000605077211 */ /* 0x000fe400078fdaff */
[----:B--2---:R-:W-:Y:S01]  /*0100*/  ISETP.GT.AND P0, PT, R9, UR9, PT ;  /* 0x0000000909007c0c */ /* 0x004fe2000bf04270 */
[----:B------:R-:W-:Y:S01]  /*0110*/  VIADD R5, R4, 0x64 ;  /* 0x0000006404057836 */ /* 0x000fe20000000000 */
[----:B------:R-:W-:Y:S01]  /*0120*/  SHF.R.U32.HI R3, RZ, 0x5, R2 ;  /* 0x00000005ff037819 */ /* 0x000fe20000011602 */
[----:B------:R-:W-:-:S03]  /*0130*/  IMAD R2, R7, -0x64, R0 ;  /* 0xffffff9c07027824 */ /* 0x000fc600078e0200 */
[----:B------:R-:W-:Y:S01]  /*0140*/  ISETP.GT.OR P1, PT, R5, UR8, P0 ;  /* 0x0000000805007c0c */ /* 0x000fe20008724670 */
[----:B------:R-:W-:-:S05]  /*0150*/  IMAD R3, R3, -0x64, R4 ;  /* 0xffffff9c03037824 */ /* 0x000fca00078e0204 */
[----:B------:R-:W-:-:S04]  /*0160*/  LOP3.LUT P0, RZ, R2, R3, RZ, 0xfc, !PT ;  /* 0x0000000302ff7212 */ /* 0x000fc8000780fcff */
[----:B------:R-:W-:-:S13]  /*0170*/  PLOP3.LUT P0, PT, P1, P0, PT, 0xf8, 0x8f ;  /* 0x00000000008f781c */ /* 0x000fda0000f01f70 */
[----:B------:R-:W-:Y:S05]  /*0180*/  @P0 EXIT ;  /* 0x000000000000094d */ /* 0x000fea0003800000 */
[----:B------:R-:W0:Y:S01]  /*0190*/  LDCU.64 UR6, c[0x0][0x380] ;  /* 0x00007000ff0677ac */ /* 0x000e220008000a00 */
[C---:B------:R-:W-:Y:S01]  /*01a0*/  VIADDMNMX R9, R0.reuse, 0x1, R9, !PT ;  /* 0x0000000100097846 */ /* 0x040fe20007800109 */
[----:B------:R-:W-:Y:S01]  /*01b0*/  BSSY.RECONVERGENT B0, `(.L_x_1) ;  /* 0x00000c4000007945 */ /* 0x000fe20003800200 */
[----:B------:R-:W-:Y:S01]  /*01c0*/  IMAD.MOV.U32 R13, RZ, RZ, RZ ;  /* 0x000000ffff0d7224 */ /* 0x000fe200078e00ff */
[----:B------:R-:W1:Y:S01]  /*01d0*/  LDCU.64 UR8, c[0x0][0x358] ;  /* 0x00006b00ff0877ac */ /* 0x000e620008000a00 */
[----:B------:R-:W-:Y:S02]  /*01e0*/  IADD3 R7, PT, PT, -R0, R9, RZ ;  /* 0x0000000900077210 */ /* 0x000fe40007ffe1ff */
[----:B------:R-:W-:Y:S02]  /*01f0*/  IADD3 R9, PT, PT, R8, UR4, -R9 ;  /* 0x0000000408097c10 */ /* 0x000fe4000fffe809 */
[C---:B------:R-:W-:Y:S02]  /*0200*/  LOP3.LUT R25, R7.reuse, 0xf, RZ, 0xc0, !PT ;  /* 0x0000000f07197812 */ /* 0x040fe400078ec0ff */
[----:B------:R-:W-:-:S02]  /*0210*/  LOP3.LUT R26, R7, 0x7, RZ, 0xc0, !PT ;  /* 0x00000007071a7812 */ /* 0x000fc400078ec0ff */
[----:B------:R-:W-:Y:S01]  /*0220*/  ISETP.GT.U32.AND P0, PT, R9, -0x10, PT ;  /* 0xfffffff00900780c */ /* 0x000fe20003f04070 */
[----:B------:R-:W-:Y:S01]  /*0230*/  VIADD R2, R25, 0xffffffff ;  /* 0xffffffff19027836 */ /* 0x000fe20000000000 */
[----:B------:R-:W-:Y:S01]  /*0240*/  LOP3.LUT R9, R7, 0xfffffff0, RZ, 0xc0, !PT ;  /* 0xfffffff007097812 */ /* 0x000fe200078ec0ff */
[----:B------:R-:W-:Y:S01]  /*0250*/  VIADD R3, R26, 0xffffffff ;  /* 0xffffffff1a037836 */ /* 0x000fe20000000000 */
[----:B------:R-:W-:Y:S01]  /*0260*/  MOV R8, R4 ;  /* 0x0000000400087202 */ /* 0x000fe20000000f00 */
[----:B0-----:R-:W-:Y:S01]  /*0270*/  UIADD3 UR4, UP0, UPT, UR6, 0x20, URZ ;  /* 0x0000002006047890 */ /* 0x001fe2000ff1e0ff */
[----:B------:R-:W-:Y:S01]  /*0280*/  ISETP.GE.U32.AND P1, PT, R2, 0x7, PT ;  /* 0x000000070200780c */ /* 0x000fe20003f26070 */
[----:B------:R-:W-:Y:S01]  /*0290*/  IMAD.MOV R9, RZ, RZ, -R9 ;  /* 0x000000ffff097224 */ /* 0x000fe200078e0a09 */
[----:B------:R-:W-:Y:S01]  /*02a0*/  ISETP.GE.U32.AND P2, PT, R3, 0x3, PT ;  /* 0x000000030300780c */ /* 0x000fe20003f46070 */
[----:B------:R-:W-:Y:S01]  /*02b0*/  UIADD3.X UR5, UPT, UPT, URZ, UR7, URZ, UP0, !UPT ;  /* 0x00000007ff057290 */ /* 0x000fe200087fe4ff */
[----:B-1----:R-:W-:-:S11]  /*02c0*/  LOP3.LUT R7, R7, 0x3, RZ, 0xc0, !PT ;  /* 0x0000000307077812 */ /* 0x002fd600078ec0ff */
.L_x_11:
[----:B------:R-:W-:Y:S01]  /*02d0*/  IMAD.MOV.U32 R11, RZ, RZ, R8 ;  /* 0x000000ffff0b7224 */ /* 0x000fe200078e0008 */
[----:B------:R-:W-:Y:S01]  /*02e0*/  BSSY.RECONVERGENT B1, `(.L_x_2) ;  /* 0x0000052000017945 */ /* 0x000fe20003800200 */
[----:B------:R-:W-:Y:S01]  /*02f0*/  VIADD R8, R8, 0x1 ;  /* 0x0000000108087836 */ /* 0x000fe20000000000 */
[----:B------:R-:W-:Y:S02]  /*0300*/  ISETP.NE.AND P3, PT, R25, RZ, PT ;  /* 0x000000ff1900720c */ /* 0x000fe40003f65270 */
[----:B------:R-:W-:Y:S02]  /*0310*/  MOV R6, R0 ;  /* 0x0000000000067202 */ /* 0x000fe40000000f00 */
[----:B------:R-:W-:Y:S01]  /*0320*/  ISETP.GE.U32.AND P4, PT, R8, R5, PT ;  /* 0x000000050800720c */ /* 0x000fe20003f86070 */
[----:B------:R-:W-:-:S12]  /*0330*/  @P0 BRA `(.L_x_3) ;  /* 0x0000000400300947 */ /* 0x000fd80003800000 */
[----:B------:R-:W0:Y:S01]  /*0340*/  LDCU UR6, c[0x0][0x38c] ;  /* 0x00007180ff0677ac */ /* 0x000e220008000800 */
[----:B------:R-:W-:Y:S02]  /*0350*/  IMAD.MOV.U32 R10, RZ, RZ, R9 ;  /* 0x000000ffff0a7224 */ /* 0x000fe400078e0009 */
[--C-:B------:R-:W-:Y:S02]  /*0360*/  IMAD.MOV.U32 R6, RZ, RZ, R0.reuse ;  /* 0x000000ffff067224 */ /* 0x100fe400078e0000 */
[----:B0-----:R-:W-:-:S07]  /*0370*/  IMAD R12, R11, UR6, R0 ;  /* 0x000000060b0c7c24 */ /* 0x001fce000f8e0200 */
.L_x_4:
[----:B------:R-:W-:Y:S01]  /*0380*/  MOV R3, UR5 ;  /* 0x0000000500037c02 */ /* 0x000fe20008000f00 */
[----:B------:R-:W-:-:S04]  /*0390*/  IMAD.U32 R2, RZ, RZ, UR4 ;  /* 0x00000004ff027e24 */ /* 0x000fc8000f8e00ff */
[----:B------:R-:W-:-:S05]  /*03a0*/  IMAD.WIDE R2, R12, 0x4, R2 ;  /* 0x000000040c027825 */ /* 0x000fca00078e0202 */
[----:B------:R-:W2:Y:S04]  /*03b0*/  LDG.E R16, desc[UR8][R2.64+-0x20] ;  /* 0xffffe00802107981 */ /* 0x000ea8000c1e1900 */
[----:B------:R-:W3:Y:S04]  /*03c0*/  LDG.E R22, desc[UR8][R2.64+-0x1c] ;  /* 0xffffe40802167981 */ /* 0x000ee8000c1e1900 */
[----:B------:R-:W4:Y:S04]  /*03d0*/  LDG.E R23, desc[UR8][R2.64+-0x18] ;  /* 0xffffe80802177981 */ /* 0x000f28000c1e1900 */
[----:B------:R-:W5:Y:S04]  /*03e0*/  LDG.E R21, desc[UR8][R2.64+-0x14] ;  /* 0xffffec0802157981 */ /* 0x000f68000c1e1900 */
[----:B------:R-:W5:Y:S04]  /*03f0*/  LDG.E R14, desc[UR8][R2.64+-0x10] ;  /* 0xfffff008020e7981 */ /* 0x000f68000c1e1900 */
[----:B------:R-:W5:Y:S04]  /*0400*/  LDG.E R15, desc[UR8][R2.64+-0xc] ;  /* 0xfffff408020f7981 */ /* 0x000f68000c1e1900 */
[----:B------:R-:W5:Y:S04]  /*0410*/  LDG.E R20, desc[UR8][R2.64+-0x8] ;  /* 0xfffff80802147981 */ /* 0x000f68000c1e1900 */
[----:B------:R-:W5:Y:S04]  /*0420*/  LDG.E R19, desc[UR8][R2.64+-0x4] ;  /* 0xfffffc0802137981 */ /* 0x000f68000c1e1900 */
[----:B------:R-:W5:Y:S04]  /*0430*/  LDG.E R18, desc[UR8][R2.64] ;  /* 0x0000000802127981 */ /* 0x000f68000c1e1900 */
[----:B------:R-:W5:Y:S04]  /*0440*/  LDG.E R17, desc[UR8][R2.64+0x4] ;  /* 0x0000040802117981 */ /* 0x000f68000c1e1900 */
[----:B------:R-:W5:Y:S01]  /*0450*/  LDG.E R27, desc[UR8][R2.64+0x1c] ;  /* 0x00001c08021b7981 */ /* 0x000f62000c1e1900 */
[----:B--2---:R-:W-:-:S03]  /*0460*/  ISETP.NE.AND P6, PT, R16, 0x1, PT ;  /* 0x000000011000780c */ /* 0x004fc60003fc5270 */
[----:B------:R-:W2:Y:S01]  /*0470*/  LDG.E R16, desc[UR8][R2.64+0x8] ;  /* 0x0000080802107981 */ /* 0x000ea2000c1e1900 */
[----:B---3--:R-:W-:Y:S01]  /*0480*/  ISETP.NE.AND P5, PT, R22, 0x1, PT ;  /* 0x000000011600780c */ /* 0x008fe20003fa5270 */
[----:B------:R-:W-:-:S08]  /*0490*/  VIADD R22, R13, 0x1 ;  /* 0x000000010d167836 */ /* 0x000fd00000000000 */
[----:B------:R-:W-:Y:S01]  /*04a0*/  @P6 IMAD.MOV R22, RZ, RZ, R13 ;  /* 0x000000ffff166224 */ /* 0x000fe200078e020d */
[----:B----4-:R-:W-:Y:S01]  /*04b0*/  ISETP.NE.AND P6, PT, R23, 0x1, PT ;  /* 0x000000011700780c */ /* 0x010fe20003fc5270 */
[----:B------:R-:W3:Y:S02]  /*04c0*/  LDG.E R13, desc[UR8][R2.64+0xc] ;  /* 0x00000c08020d7981 */ /* 0x000ee4000c1e1900 */
[C---:B------:R-:W-:Y:S01]  /*04d0*/  VIADD R24, R22.reuse, 0x1 ;  /* 0x0000000116187836 */ /* 0x040fe20000000000 */
[----:B------:R-:W-:Y:S02]  /*04e0*/  @P5 IADD3 R24, PT, PT, R22, RZ, RZ ;  /* 0x000000ff16185210 */ /* 0x000fe40007ffe0ff */
[----:B------:R-:W4:Y:S03]  /*04f0*/  LDG.E R22, desc[UR8][R2.64+0x10] ;  /* 0x0000100802167981 */ /* 0x000f26000c1e1900 */
[----:B------:R-:W-:-:S04]  /*0500*/  VIADD R23, R24, 0x1 ;  /* 0x0000000118177836 */ /* 0x000fc80000000000 */
[----:B------:R-:W-:Y:S02]  /*0510*/  @P6 IMAD.MOV R23, RZ, RZ, R24 ;  /* 0x000000ffff176224 */ /* 0x000fe400078e0218 */
[----:B------:R-:W4:Y:S01]  /*0520*/  LDG.E R24, desc[UR8][R2.64+0x14] ;  /* 0x0000140802187981 */ /* 0x000f22000c1e1900 */
[----:B-----5:R-:W-:-:S03]  /*0530*/  ISETP.NE.AND P5, PT, R21, 0x1, PT ;  /* 0x000000011500780c */ /* 0x020fc60003fa5270 */
[----:B------:R0:W5:Y:S01]  /*0540*/  LDG.E R21, desc[UR8][R2.64+0x18] ;  /* 0x0000180802157981 */ /* 0x000162000c1e1900 */
[----:B------:R-:W-:Y:S01]  /*0550*/  ISETP.NE.AND P6, PT, R14, 0x1, PT ;  /* 0x000000010e00780c */ /* 0x000fe20003fc5270 */
[----:B------:R-:W-:-:S08]  /*0560*/  VIADD R14, R23, 0x1 ;  /* 0x00000001170e7836 */ /* 0x000fd00000000000 */
[----:B------:R-:W-:Y:S02]  /*0570*/  @P5 IADD3 R14, PT, PT, R23, RZ, RZ ;  /* 0x000000ff170e5210 */ /* 0x000fe40007ffe0ff */
[----:B------:R-:W-:-:S03]  /*0580*/  ISETP.NE.AND P5, PT, R15, 0x1, PT ;  /* 0x000000010f00780c */ /* 0x000fc60003fa5270 */
[----:B------:R-:W-:Y:S02]  /*0590*/  VIADD R15, R14, 0x1 ;  /* 0x000000010e0f7836 */ /* 0x000fe40000000000 */
[----:B------:R-:W-:Y:S01]  /*05a0*/  @P6 IMAD.MOV R15, RZ, RZ, R14 ;  /* 0x000000ffff0f6224 */ /* 0x000fe200078e020e */
[----:B------:R-:W-:-:S03]  /*05b0*/  ISETP.NE.AND P6, PT, R20, 0x1, PT ;  /* 0x000000011400780c */ /* 0x000fc60003fc5270 */
[----:B------:R-:W-:-:S04]  /*05c0*/  VIADD R14, R15, 0x1 ;  /* 0x000000010f0e7836 */ /* 0x000fc80000000000 */
[----:B------:R-:W-:Y:S02]  /*05d0*/  @P5 IADD3 R14, PT, PT, R15, RZ, RZ ;  /* 0x000000ff0f0e5210 */ /* 0x000fe40007ffe0ff */
[----:B------:R-:W-:-:S03]  /*05e0*/  ISETP.NE.AND P5, PT, R19, 0x1, PT ;  /* 0x000000011300780c */ /* 0x000fc60003fa5270 */
[----:B0-----:R-:W-:Y:S02]  /*05f0*/  VIADD R2, R14, 0x1 ;  /* 0x000000010e027836 */ /* 0x001fe40000000000 */
[----:B------:R-:W-:Y:S01]  /*0600*/  @P6 IMAD.MOV R2, RZ, RZ, R14 ;  /* 0x000000ffff026224 */ /* 0x000fe200078e020e */
[----:B------:R-:W-:-:S03]  /*0610*/  ISETP.NE.AND P6, PT, R18, 0x1, PT ;  /* 0x000000011200780c */ /* 0x000fc60003fc5270 */
[----:B------:R-:W-:-:S04]  /*0620*/  VIADD R3, R2, 0x1 ;  /* 0x0000000102037836 */ /* 0x000fc80000000000 */
[----:B------:R-:W-:Y:S02]  /*0630*/  @P5 IADD3 R3, PT, PT, R2, RZ, RZ ;  /* 0x000000ff02035210 */ /* 0x000fe40007ffe0ff */
[----:B------:R-:W-:-:S03]  /*0640*/  ISETP.NE.AND P5, PT, R17, 0x1, PT ;  /* 0x000000011100780c */ /* 0x000fc60003fa5270 */
[----:B------:R-:W-:Y:S02]  /*0650*/  VIADD R2, R3, 0x1 ;  /* 0x0000000103027836 */ /* 0x000fe40000000000 */
[----:B------:R-:W-:-:S04]  /*0660*/  @P6 IMAD.MOV R2, RZ, RZ, R3 ;  /* 0x000000ffff026224 */ /* 0x000fc800078e0203 */
[----:B------:R-:W-:-:S04]  /*0670*/  VIADD R3, R2, 0x1 ;  /* 0x0000000102037836 */ /* 0x000fc80000000000 */
[----:B------:R-:W-:-:S05]  /*0680*/  @P5 IADD3 R3, PT, PT, R2, RZ, RZ ;  /* 0x000000ff02035210 */ /* 0x000fca0007ffe0ff */
[----:B------:R-:W-:Y:S02]  /*0690*/  VIADD R2, R3, 0x1 ;  /* 0x0000000103027836 */ /* 0x000fe40000000000 */
[----:B------:R-:W-:Y:S02]  /*06a0*/  VIADD R10, R10, 0x10 ;  /* 0x000000100a0a7836 */ /* 0x000fe40000000000 */
[----:B------:R-:W-:Y:S02]  /*06b0*/  VIADD R6, R6, 0x10 ;  /* 0x0000001006067836 */ /* 0x000fe40000000000 */
[----:B------:R-:W-:Y:S01]  /*06c0*/  VIADD R12, R12, 0x10 ;  /* 0x000000100c0c7836 */ /* 0x000fe20000000000 */
[----:B--2---:R-:W-:Y:S02]  /*06d0*/  ISETP.NE.AND P6, PT, R16, 0x1, PT ;  /* 0x000000011000780c */ /* 0x004fe40003fc5270 */
[----:B---3--:R-:W-:-:S11]  /*06e0*/  ISETP.NE.AND P5, PT, R13, 0x1, PT ;  /* 0x000000010d00780c */ /* 0x008fd60003fa5270 */
[----:B------:R-:W-:Y:S01]  /*06f0*/  @P6 IMAD.MOV R2, RZ, RZ, R3 ;  /* 0x000000ffff026224 */ /* 0x000fe200078e0203 */
[----:B----4-:R-:W-:-:S03]  /*0700*/  ISETP.NE.AND P6, PT, R22, 0x1, PT ;  /* 0x000000011600780c */ /* 0x010fc60003fc5270 */
[C---:B------:R-:W-:Y:S01]  /*0710*/  VIADD R3, R2.reuse, 0x1 ;  /* 0x0000000102037836 */ /* 0x040fe20000000000 */
[----:B------:R-:W-:Y:S02]  /*0720*/  @P5 IADD3 R3, PT, PT, R2, RZ, RZ ;  /* 0x000000ff02035210 */ /* 0x000fe40007ffe0ff */
[----:B------:R-:W-:-:S03]  /*0730*/  ISETP.NE.AND P5, PT, R24, 0x1, PT ;  /* 0x000000011800780c */ /* 0x000fc60003fa5270 */
[----:B------:R-:W-:-:S04]  /*0740*/  VIADD R2, R3, 0x1 ;  /* 0x0000000103027836 */ /* 0x000fc80000000000 */
[----:B------:R-:W-:Y:S01]  /*0750*/  @P6 IMAD.MOV R2, RZ, RZ, R3 ;  /* 0x000000ffff026224 */ /* 0x000fe200078e0203 */
[----:B-----5:R-:W-:-:S03]  /*0760*/  ISETP.NE.AND P6, PT, R21, 0x1, PT ;  /* 0x000000011500780c */ /* 0x020fc60003fc5270 */
[C---:B------:R-:W-:Y:S02]  /*0770*/  VIADD R3, R2.reuse, 0x1 ;  /* 0x0000000102037836 */ /* 0x040fe40000000000 */
[----:B------:R-:W-:-:S05]  /*0780*/  @P5 IADD3 R3, PT, PT, R2, RZ, RZ ;  /* 0x000000ff02035210 */ /* 0x000fca0007ffe0ff */
[----:B------:R-:W-:-:S03]  /*0790*/  VIADD R2, R3, 0x1 ;  /* 0x0000000103027836 */ /* 0x000fc60000000000 */
[----:B------:R-:W-:Y:S01]  /*07a0*/  @P6 IMAD.MOV R2, RZ, RZ, R3 ;  /* 0x000000ffff026224 */ /* 0x000fe200078e0203 */
[----:B------:R-:W-:Y:S02]  /*07b0*/  ISETP.NE.AND P6, PT, R10, RZ, PT ;  /* 0x000000ff0a00720c */ /* 0x000fe40003fc5270 */
[----:B------:R-:W-:Y:S02]  /*07c0*/  ISETP.NE.AND P5, PT, R27, 0x1, PT ;  /* 0x000000011b00780c */ /* 0x000fe40003fa5270 */
[----:B------:R-:W-:-:S11]  /*07d0*/  IADD3 R13, PT, PT, R2, 0x1, RZ ;  /* 0x00000001020d7810 */ /* 0x000fd60007ffe0ff */
[----:B------:R-:W-:Y:S01]  /*07e0*/  @P5 IMAD.MOV R13, RZ, RZ, R2 ;  /* 0x000000ffff0d5224 */ /* 0x000fe200078e0202 */
[----:B------:R-:W-:Y:S06]  /*07f0*/  @P6 BRA `(.L_x_4) ;  /* 0xfffffff800e06947 */ /* 0x000fec000383ffff */
.L_x_3:
[----:B------:R-:W-:Y:S05]  /*0800*/  BSYNC.RECONVERGENT B1 ;  /* 0x0000000000017941 */ /* 0x000fea0003800200 */
.L_x_2:
[----:B------:R-:W-:Y:S04]  /*0810*/  BSSY.RECONVERGENT B1, `(.L_x_5) ;  /* 0x000005c000017945 */ /* 0x000fe80003800200 */
[----:B------:R-:W-:Y:S05]  /*0820*/  @!P3 BRA `(.L_x_6) ;  /* 0x000000040068b947 */ /* 0x000fea0003800000 */
[----:B------:R-:W-:Y:S01]  /*0830*/  BSSY.RECONVERGENT B2, `(.L_x_7) ;  /* 0x0000028000027945 */ /* 0x000fe20003800200 */
[----:B------:R-:W-:-:S03]  /*0840*/  ISETP.NE.AND P3, PT, R26, RZ, PT ;  /* 0x000000ff1a00720c */ /* 0x000fc60003f65270 */
[----:B------:R-:W-:Y:S10]  /*0850*/  @!P1 BRA `(.L_x_8) ;  /* 0x0000000000949947 */ /* 0x000ff40003800000 */
[----:B------:R-:W0:Y:S01]  /*0860*/  LDC.64 R2, c[0x0][0x380] ;  /* 0x0000e000ff027b82 */ /* 0x000e220000000a00 */
[----:B------:R-:W1:Y:S02]  /*0870*/  LDCU UR6, c[0x0][0x38c] ;  /* 0x00007180ff0677ac */ /* 0x000e640008000800 */
[----:B-1----:R-:W-:-:S04]  /*0880*/  IMAD R15, R11, UR6, R6 ;  /* 0x000000060b0f7c24 */ /* 0x002fc8000f8e0206 */
[----:B0-----:R-:W-:-:S05]  /*0890*/  IMAD.WIDE R2, R15, 0x4, R2 ;  /* 0x000000040f027825 */ /* 0x001fca00078e0202 */
[----:B------:R-:W2:Y:S04]  /*08a0*/  LDG.E R19, desc[UR8][R2.64] ;  /* 0x0000000802137981 */ /* 0x000ea8000c1e1900 */
[----:B------:R-:W3:Y:S04]  /*08b0*/  LDG.E R10, desc[UR8][R2.64+0x4] ;  /* 0x00000408020a7981 */ /* 0x000ee8000c1e1900 */
[----:B------:R-:W4:Y:S04]  /*08c0*/  LDG.E R12, desc[UR8][R2.64+0x8] ;  /* 0x00000808020c7981 */ /* 0x000f28000c1e1900 */
[----:B------:R-:W5:Y:S04]  /*08d0*/  LDG.E R14, desc[UR8][R2.64+0xc] ;  /* 0x00000c08020e7981 */ /* 0x000f68000c1e1900 */
[----:B------:R-:W5:Y:S04]  /*08e0*/  LDG.E R15, desc[UR8][R2.64+0x10] ;  /* 0x00001008020f7981 */ /* 0x000f68000c1e1900 */
[----:B------:R-:W5:Y:S04]  /*08f0*/  LDG.E R16, desc[UR8][R2.64+0x14] ;  /* 0x0000140802107981 */ /* 0x000f68000c1e1900 */
[----:B------:R-:W5:Y:S04]  /*0900*/  LDG.E R17, desc[UR8][R2.64+0x18] ;  /* 0x0000180802117981 */ /* 0x000f68000c1e1900 */
[----:B------:R0:W5:Y:S01]  /*0910*/  LDG.E R18, desc[UR8][R2.64+0x1c] ;  /* 0x00001c0802127981 */ /* 0x000162000c1e1900 */
[----:B------:R-:W-:Y:S01]  /*0920*/  VIADD R6, R6, 0x8 ;  /* 0x0000000806067836 */ /* 0x000fe20000000000 */
[----:B--2---:R-:W-:-:S02]  /*0930*/  ISETP.NE.AND P6, PT, R19, 0x1, PT ;  /* 0x000000011300780c */ /* 0x004fc40003fc5270 */
[----:B---3--:R-:W-:Y:S02]  /*0940*/  ISETP.NE.AND P5, PT, R10, 0x1, PT ;  /* 0x000000010a00780c */ /* 0x008fe40003fa5270 */
[----:B------:R-:W-:-:S09]  /*0950*/  IADD3 R10, PT, PT, R13, 0x1, RZ ;  /* 0x000000010d0a7810 */ /* 0x000fd20007ffe0ff */
[----:B------:R-:W-:Y:S01]  /*0960*/  @P6 IMAD.MOV R10, RZ, RZ, R13 ;  /* 0x000000ffff0a6224 */ /* 0x000fe200078e020d */
[----:B----4-:R-:W-:-:S03]  /*0970*/  ISETP.NE.AND P6, PT, R12, 0x1, PT ;  /* 0x000000010c00780c */ /* 0x010fc60003fc5270 */
[----:B------:R-:W-:Y:S02]  /*0980*/  VIADD R12, R10, 0x1 ;  /* 0x000000010a0c7836 */ /* 0x000fe40000000000 */
[----:B------:R-:W-:Y:S01]  /*0990*/  @P5 IMAD.MOV R12, RZ, RZ, R10 ;  /* 0x000000ffff0c5224 */ /* 0x000fe200078e020a */
[----:B-----5:R-:W-:-:S04]  /*09a0*/  ISETP.NE.AND P5, PT, R14, 0x1, PT ;  /* 0x000000010e00780c */ /* 0x020fc80003fa5270 */
[----:B------:R-:W-:-:S03]  /*09b0*/  IADD3 R10, PT, PT, R12, 0x1, RZ ;  /* 0x000000010c0a7810 */ /* 0x000fc60007ffe0ff */
[----:B------:R-:W-:Y:S01]  /*09c0*/  @P6 IMAD.MOV R10, RZ, RZ, R12 ;  /* 0x000000ffff0a6224 */ /* 0x000fe200078e020c */
[----:B------:R-:W-:-:S03]  /*09d0*/  ISETP.NE.AND P6, PT, R15, 0x1, PT ;  /* 0x000000010f00780c */ /* 0x000fc60003fc5270 */
[C---:B0-----:R-:W-:Y:S02]  /*09e0*/  VIADD R2, R10.reuse, 0x1 ;  /* 0x000000010a027836 */ /* 0x041fe40000000000 */
[----:B------:R-:W-:Y:S02]  /*09f0*/  @P5 IADD3 R2, PT, PT, R10, RZ, RZ ;  /* 0x000000ff0a025210 */ /* 0x000fe40007ffe0ff */
[----:B------:R-:W-:-:S03]  /*0a00*/  ISETP.NE.AND P5, PT, R16, 0x1, PT ;  /* 0x000000011000780c */ /* 0x000fc60003fa5270 */
[----:B------:R-:W-:-:S03]  /*0a10*/  VIADD R3, R2, 0x1 ;  /* 0x0000000102037836 */ /* 0x000fc60000000000 */
[----:B------:R-:W-:Y:S01]  /*0a20*/  @P6 IMAD.MOV R3, RZ, RZ, R2 ;  /* 0x000000ffff036224 */ /* 0x000fe200078e0202 */
[----:B------:R-:W-:-:S04]  /*0a30*/  ISETP.NE.AND P6, PT, R17, 0x1, PT ;  /* 0x000000011100780c */ /* 0x000fc80003fc5270 */
[----:B------:R-:W-:Y:S02]  /*0a40*/  IADD3 R2, PT, PT, R3, 0x1, RZ ;  /* 0x0000000103027810 */ /* 0x000fe40007ffe0ff */
[----:B------:R-:W-:Y:S01]  /*0a50*/  @P5 IMAD.MOV R2, RZ, RZ, R3 ;  /* 0x000000ffff025224 */ /* 0x000fe200078e0203 */
[----:B------:R-:W-:-:S03]  /*0a60*/  ISETP.NE.AND P5, PT, R18, 0x1, PT ;  /* 0x000000011200780c */ /* 0x000fc60003fa5270 */
[----:B------:R-:W-:-:S03]  /*0a70*/  VIADD R3, R2, 0x1 ;  /* 0x0000000102037836 */ /* 0x000fc60000000000 */
[----:B------:R-:W-:-:S05]  /*0a80*/  @P6 IADD3 R3, PT, PT, R2, RZ, RZ ;  /* 0x000000ff02036210 */ /* 0x000fca0007ffe0ff */
[C---:B------:R-:W-:Y:S02]  /*0a90*/  VIADD R13, R3.reuse, 0x1 ;  /* 0x00000001030d7836 */ /* 0x040fe40000000000 */
[----:B------:R-:W-:-:S07]  /*0aa0*/  @P5 IADD3 R13, PT, PT, R3, RZ, RZ ;  /* 0x000000ff030d5210 */ /* 0x000fce0007ffe0ff */
.L_x_8:
[----:B------:R-:W-:Y:S05]  /*0ab0*/  BSYNC.RECONVERGENT B2 ;  /* 0x0000000000027941 */ /* 0x000fea0003800200 */
.L_x_7:
[----:B------:R-:W-:Y:S05]  /*0ac0*/  @!P3 BRA `(.L_x_6) ;  /* 0x0000000000c0b947 */ /* 0x000fea0003800000 */
[----:B------:R-:W-:Y:S04]  /*0ad0*/  BSSY.RECONVERGENT B2, `(.L_x_9) ;  /* 0x0000017000027945 */ /* 0x000fe80003800200 */
[----:B------:R-:W-:Y:S05]  /*0ae0*/  @!P2 BRA `(.L_x_10) ;  /* 0x000000000054a947 */ /* 0x000fea0003800000 */
[----:B------:R-:W0:Y:S01]  /*0af0*/  LDC.64 R2, c[0x0][0x380] ;  /* 0x0000e000ff027b82 */ /* 0x000e220000000a00 */
[----:B------:R-:W1:Y:S02]  /*0b00*/  LDCU UR6, c[0x0][0x38c] ;  /* 0x00007180ff0677ac */ /* 0x000e640008000800 */
[----:B-1----:R-:W-:-:S04]  /*0b10*/  IMAD R15, R11, UR6, R6 ;  /* 0x000000060b0f7c24 */ /* 0x002fc8000f8e0206 */
[----:B0-----:R-:W-:-:S05]  /*0b20*/  IMAD.WIDE R2, R15, 0x4, R2 ;  /* 0x000000040f027825 */ /* 0x001fca00078e0202 */
[----:B------:R-:W2:Y:S04]  /*0b30*/  LDG.E R15, desc[UR8][R2.64] ;  /* 0x00000008020f7981 */ /* 0x000ea8000c1e1900 */
[----:B------:R-:W3:Y:S04]  /*0b40*/  LDG.E R10, desc[UR8][R2.64+0x4] ;  /* 0x00000408020a7981 */ /* 0x000ee8000c1e1900 */
[----:B------:R-:W4:Y:S04]  /*0b50*/  LDG.E R12, desc[UR8][R2.64+0x8] ;  /* 0x00000808020c7981 */ /* 0x000f28000c1e1900 */
[----:B------:R-:W5:Y:S01]  /*0b60*/  LDG.E R14, desc[UR8][R2.64+0xc] ;  /* 0x00000c08020e7981 */ /* 0x000f62000c1e1900 */
[----:B------:R-:W-:Y:S01]  /*0b70*/  VIADD R6, R6, 0x4 ;  /* 0x0000000406067836 */ /* 0x000fe20000000000 */
[----:B--2---:R-:W-:-:S02]  /*0b80*/  ISETP.NE.AND P3, PT, R15, 0x1, PT ;  /* 0x000000010f00780c */ /* 0x004fc40003f65270 */
[----:B---3--:R-:W-:Y:S01]  /*0b90*/  ISETP.NE.AND P5, PT, R10, 0x1, PT ;  /* 0x000000010a00780c */ /* 0x008fe20003fa5270 */
[----:B------:R-:W-:-:S10]  /*0ba0*/  VIADD R10, R13, 0x1 ;  /* 0x000000010d0a7836 */ /* 0x000fd40000000000 */
[----:B------:R-:W-:Y:S01]  /*0bb0*/  @P3 IMAD.MOV R10, RZ, RZ, R13 ;  /* 0x000000ffff0a3224 */ /* 0x000fe200078e020d */
[----:B----4-:R-:W-:-:S04]  /*0bc0*/  ISETP.NE.AND P3, PT, R12, 0x1, PT ;  /* 0x000000010c00780c */ /* 0x010fc80003f65270 */
[----:B------:R-:W-:Y:S01]  /*0bd0*/  IADD3 R12, PT, PT, R10, 0x1, RZ ;  /* 0x000000010a0c7810 */ /* 0x000fe20007ffe0ff */
[----:B------:R-:W-:Y:S01]  /*0be0*/  @P5 IMAD.MOV R12, RZ, RZ, R10 ;  /* 0x000000ffff0c5224 */ /* 0x000fe200078e020a */
[----:B-----5:R-:W-:-:S03]  /*0bf0*/  ISETP.NE.AND P5, PT, R14, 0x1, PT ;  /* 0x000000010e00780c */ /* 0x020fc60003fa5270 */
[----:B------:R-:W-:-:S04]  /*0c00*/  VIADD R10, R12, 0x1 ;  /* 0x000000010c0a7836 */ /* 0x000fc80000000000 */
[----:B------:R-:W-:-:S05]  /*0c10*/  @P3 IADD3 R10, PT, PT, R12, RZ, RZ ;  /* 0x000000ff0c0a3210 */ /* 0x000fca0007ffe0ff */
[C---:B------:R-:W-:Y:S01]  /*0c20*/  VIADD R13, R10.reuse, 0x1 ;  /* 0x000000010a0d7836 */ /* 0x040fe20000000000 */
[----:B------:R-:W-:-:S07]  /*0c30*/  @P5 IADD3 R13, PT, PT, R10, RZ, RZ ;  /* 0x000000ff0a0d5210 */ /* 0x000fce0007ffe0ff */
.L_x_10:
[----:B------:R-:W-:Y:S05]  /*0c40*/  BSYNC.RECONVERGENT B2 ;  /* 0x0000000000027941 */ /* 0x000fea0003800200 */
.L_x_9:
[----:B------:R-:W-:-:S13]  /*0c50*/  ISETP.NE.AND P3, PT, R7, RZ, PT ;  /* 0x000000ff0700720c */ /* 0x000fda0003f65270 */
[----:B------:R-:W-:Y:S05]  /*0c60*/  @!P3 BRA `(.L_x_6) ;  /* 0x000000000058b947 */ /* 0x000fea0003800000 */
[----:B------:R-:W0:Y:S01]  /*0c70*/  LDC.64 R2, c[0x0][0x380] ;  /* 0x0000e000ff027b82 */ /* 0x000e220000000a00 */
[----:B------:R-:W1:Y:S02]  /*0c80*/  LDCU UR6, c[0x0][0x38c] ;  /* 0x00007180ff0677ac */ /* 0x000e640008000800 */
[----:B-1----:R-:W-:-:S04]  /*0c90*/  IMAD R11, R11, UR6, R6 ;  /* 0x000000060b0b7c24 */ /* 0x002fc8000f8e0206 */
[----:B0-----:R-:W-:-:S05]  /*0ca0*/  IMAD.WIDE R2, R11, 0x4, R2 ;  /* 0x000000040b027825 */ /* 0x001fca00078e0202 */
[----:B------:R-:W2:Y:S01]  /*0cb0*/  LDG.E R6, desc[UR8][R2.64] ;  /* 0x0000000802067981 */ /* 0x000ea2000c1e1900 */
[----:B------:R-:W-:Y:S02]  /*0cc0*/  ISETP.NE.AND P5, PT, R7, 0x1, PT ;  /* 0x000000010700780c */ /* 0x000fe40003fa5270 */
[----:B--2---:R-:W-:Y:S01]  /*0cd0*/  ISETP.NE.AND P3, PT, R6, 0x1, PT ;  /* 0x000000010600780c */ /* 0x004fe20003f65270 */
[----:B------:R-:W-:-:S12]  /*0ce0*/  VIADD R6, R13, 0x1 ;  /* 0x000000010d067836 */ /* 0x000fd80000000000 */
[----:B------:R-:W-:-:S05]  /*0cf0*/  @P3 IMAD.MOV R6, RZ, RZ, R13 ;  /* 0x000000ffff063224 */ /* 0x000fca00078e020d */
[----:B------:R-:W-:Y:S01]  /*0d00*/  MOV R13, R6 ;  /* 0x00000006000d7202 */ /* 0x000fe20000000f00 */
[----:B------:R-:W-:Y:S06]  /*0d10*/  @!P5 BRA `(.L_x_6) ;  /* 0x00000000002cd947 */ /* 0x000fec0003800000 */
[----:B------:R-:W-:Y:S01]  /*0d20*/  ISETP.NE.AND P5, PT, R7, 0x2, PT ;  /* 0x000000020700780c */ /* 0x000fe20003fa5270 */
[----:B------:R-:W2:-:S12]  /*0d30*/  LDG.E R6, desc[UR8][R2.64+0x4] ;  /* 0x0000040802067981 */ /* 0x000e98000c1e1900 */
[----:B------:R-:W3:Y:S01]  /*0d40*/  @P5 LDG.E R10, desc[UR8][R2.64+0x8] ;  /* 0x00000808020a5981 */ /* 0x000ee2000c1e1900 */
[----:B--2---:R-:W-:Y:S01]  /*0d50*/  ISETP.NE.AND P3, PT, R6, 0x1, PT ;  /* 0x000000010600780c */ /* 0x004fe20003f65270 */
[----:B------:R-:W-:Y:S01]  /*0d60*/  VIADD R6, R13, 0x1 ;  /* 0x000000010d067836 */ /* 0x000fe20000000000 */
[----:B---3--:R-:W-:-:S11]  /*0d70*/  ISETP.NE.AND P6, PT, R10, 0x1, P5 ;  /* 0x000000010a00780c */ /* 0x008fd60002fc5270 */
[----:B------:R-:W-:-:S05]  /*0d80*/  @P3 IMAD.MOV R6, RZ, RZ, R13 ;  /* 0x000000ffff063224 */ /* 0x000fca00078e020d */
[----:B------:R-:W-:-:S05]  /*0d90*/  MOV R13, R6 ;  /* 0x00000006000d7202 */ /* 0x000fca0000000f00 */
[----:B------:R-:W-:Y:S02]  /*0da0*/  @P5 VIADD R6, R13, 0x1 ;  /* 0x000000010d065836 */ /* 0x000fe40000000000 */
[----:B------:R-:W-:-:S05]  /*0db0*/  @P6 IMAD.MOV R6, RZ, RZ, R13 ;  /* 0x000000ffff066224 */ /* 0x000fca00078e020d */
[----:B------:R-:W-:-:S07]  /*0dc0*/  @P5 MOV R13, R6 ;  /* 0x00000006000d5202 */ /* 0x000fce0000000f00 */
.L_x_6:
[----:B------:R-:W-:Y:S05]  /*0dd0*/  BSYNC.RECONVERGENT B1 ;  /* 0x0000000000017941 */ /* 0x000fea0003800200 */
.L_x_5:
[----:B------:R-:W-:Y:S05]  /*0de0*/  @!P4 BRA `(.L_x_11) ;  /* 0xfffffff40038c947 */ /* 0x000fea000383ffff */
[----:B------:R-:W-:Y:S05]  /*0df0*/  BSYNC.RECONVERGENT B0 ;  /* 0x0000000000007941 */ /* 0x000fea0003800200 */
.L_x_1:
[----:B------:R-:W-:Y:S01]  /*0e00*/  ISETP.GE.AND P0, PT, R13, 0x6, PT ;  /* 0x000000060d00780c */ /* 0x000fe20003f06270 */
[----:B------:R-:W-:-:S12]  /*0e10*/  BSSY.RECONVERGENT B0, `(.L_x_12) ;  /* 0x0000014000007945 */ /* 0x000fd80003800200 */
[----:B------:R-:W-:Y:S05]  /*0e20*/  @!P0 BRA `(.L_x_13) ;  /* 0x0000000000488947 */ /* 0x000fea0003800000 */
[----:B------:R-:W0:Y:S01]  /*0e30*/  S2R R6, SR_LANEID ;  /* 0x0000000000067919 */ /* 0x000e220000000000 */
[----:B------:R-:W1:Y:S01]  /*0e40*/  LDC.64 R2, c[0x4][RZ] ;  /* 0x01000000ff027b82 */ /* 0x000e620000000a00 */
[----:B------:R-:W-:Y:S02]  /*0e50*/  VOTEU.ANY UR4, UPT, PT ;  /* 0x0000000000047886 */ /* 0x000fe400038e0100 */
[----:B------:R-:W2:Y:S01]  /*0e60*/  POPC R5, UR4 ;  /* 0x0000000400057d09 */ /* 0x000ea20008000000 */
[----:B------:R-:W-:-:S04]  /*0e70*/  UFLO.U32 UR4, UR4 ;  /* 0x00000004000472bd */ /* 0x000fc800080e0000 */
[----:B------:R-:W3:Y:S01]  /*0e80*/  LDC.64 R8, c[0x0][0x390] ;  /* 0x0000e400ff087b82 */ /* 0x000ee20000000a00 */
[----:B--2---:R-:W-:Y:S01]  /*0e90*/  IMAD.SHL.U32 R13, R5, 0x2, RZ ;  /* 0x00000002050d7824 */ /* 0x004fe200078e00ff */
[----:B0-----:R-:W-:-:S13]  /*0ea0*/  ISETP.EQ.U32.AND P0, PT, R6, UR4, PT ;  /* 0x0000000406007c0c */ /* 0x001fda000bf02070 */
[----:B-1----:R0:W-:Y:S04]  /*0eb0*/  @P0 REDG.E.ADD.STRONG.GPU desc[UR8][R2.64], R13 ;  /* 0x0000000d0200098e */ /* 0x0021e8000c12e108 */
[----:B------:R-:W3:Y:S02]  /*0ec0*/  LDG.E.STRONG.SYS R7, desc[UR8][R2.64] ;  /* 0x0000000802077981 */ /* 0x000ee4000c1f5900 */
[----:B---3--:R-:W-:-:S05]  /*0ed0*/  IMAD.WIDE R6, R7, 0x4, R8 ;  /* 0x0000000407067825 */ /* 0x008fca00078e0208 */
[----:B------:R0:W-:Y:S04]  /*0ee0*/  STG.E desc[UR8][R6.64+-0x4], R4 ;  /* 0xfffffc0406007986 */ /* 0x0001e8000c101908 */
[----:B------:R-:W2:Y:S01]  /*0ef0*/  LDG.E.STRONG.SYS R5, desc[UR8][R2.64] ;  /* 0x0000000802057981 */ /* 0x000ea2000c1f5900 */
[----:B------:R-:W1:Y:S01]  /*0f00*/  LDC.64 R10, c[0x0][0x390] ;  /* 0x0000e400ff0a7b82 */ /* 0x000e620000000a00 */
[----:B--2---:R-:W-:-:S05]  /*0f10*/  IMAD.WIDE R8, R5, 0x4, R8 ;  /* 0x0000000405087825 */ /* 0x004fca00078e0208 */
[----:B------:R0:W-:Y:S04]  /*0f20*/  STG.E desc[UR8][R8.64], R0 ;  /* 0x0000000008007986 */ /* 0x0001e8000c101908 */
[----:B------:R-:W1:Y:S04]  /*0f30*/  LDG.E.STRONG.SYS R5, desc[UR8][R2.64] ;  /* 0x0000000802057981 */ /* 0x000e68000c1f5900 */
[----:B-1----:R0:W-:Y:S02]  /*0f40*/  STG.E desc[UR8][R10.64], R5 ;  /* 0x000000050a007986 */ /* 0x0021e4000c101908 */
.L_x_13:
[----:B------:R-:W-:Y:S05]  /*0f50*/  BSYNC.RECONVERGENT B0 ;  /* 0x0000000000007941 */ /* 0x000fea0003800200 */
.L_x_12:
[----:B------:R-:W-:Y:S06]  /*0f60*/  BAR.SYNC.DEFER_BLOCKING 0x0 ;  /* 0x0000000000007b1d */ /* 0x000fec0000010000 */
[----:B------:R-:W-:Y:S05]  /*0f70*/  EXIT ;  /* 0x000000000000794d */ /* 0x000fea0003800000 */
.L_x_14:
        /* <DEDUP_REMOVED lines=16> */
.L_x_71:


//--------------------- .text._Z12SearchDefectPiiiS_ --------------------------
	.section	.text._Z12SearchDefectPiiiS_,"ax",@progbits
	.align	128
        .global         _Z12SearchDefectPiiiS_
        .type           _Z12SearchDefectPiiiS_,@function
        .size           _Z12SearchDefectPiiiS_,(.L_x_68 - _Z12SearchDefectPiiiS_)
        .other          _Z12SearchDefectPiiiS_,@"STO_CUDA_ENTRY STV_DEFAULT"
_Z12SearchDefectPiiiS_:
.text._Z12SearchDefectPiiiS_:
[----:B------:R-:W-:Y:S01]  /*0000*/  LDC R1, c[0x0][0x37c] ;  /* 0x0000df00ff017b82 */ /* 0x000fe20000000800 */
[----:B------:R-:W0:Y:S07]  /*0010*/  S2R R5, SR_TID.X ;  /* 0x0000000000057919 */ /* 0x000e2e0000002100 */
[----:B------:R-:W1:Y:S01]  /*0020*/  LDC R3, c[0x0][0x364] ;  /* 0x0000d900ff037b82 */ /* 0x000e620000000800 */
[----:B------:R-:W2:Y:S01]  /*0030*/  LDCU.64 UR8, c[0x0][0x388] ;  /* 0x00007100ff0877ac */ /* 0x000ea20008000a00 */
[----:B------:R-:W1:Y:S06]  /*0040*/  S2R R0, SR_TID.Y ;  /* 0x0000000000007919 */ /* 0x000e6c0000002200 */
[----:B------:R-:W0:Y:S08]  /*0050*/  S2UR UR6, SR_CTAID.X ;  /* 0x00000000000679c3 */ /* 0x000e300000002500 */
[----:B------:R-:W0:Y:S01]  /*0060*/  LDC R2, c[0x0][0x360] ;  /* 0x0000d800ff027b82 */ /* 0x000e220000000800 */
[----:B--2---:R-:W-:-:S07]  /*0070*/  UIADD3 UR4, UPT, UPT, UR9, -0x3, URZ ;  /* 0xfffffffd09047890 */ /* 0x004fce000fffe0ff */
[----:B------:R-:W1:Y:S01]  /*0080*/  S2UR UR5, SR_CTAID.Y ;  /* 0x00000000000579c3 */ /* 0x000e620000002600 */
[----:B0-----:R-:W-:-:S05]  /*0090*/  IMAD R2, R2, UR6, R5 ;  /* 0x0000000602027c24 */ /* 0x001fca000f8e0205 */
[----:B------:R-:W-:Y:S01]  /*00a0*/  ISETP.GE.AND P0, PT, R2, UR4, PT ;  /* 0x0000000402007c0c */ /* 0x000fe2000bf06270 */
[----:B-1----:R-:W-:-:S05]  /*00b0*/  IMAD R3, R3, UR5, R0 ;  /* 0x0000000503037c24 */ /* 0x002fca000f8e0200 */
[----:B------:R-:W-:-:S13]  /*00c0*/  ISETP.GE.OR P0, PT, R3, UR8, P0 ;  /* 0x0000000803007c0c */ /* 0x000fda0008706670 */
[----:B------:R-:W-:Y:S05]  /*00d0*/  @P0 EXIT ;  /* 0x000000000000094d */ /* 0x000fea0003800000 */
[----:B------:R-:W0:Y:S01]  /*00e0*/  LDC.64 R4, c[0x0][0x380] ;  /* 0x0000e000ff047b82 */ /* 0x000e220000000a00 */
[----:B------:R-:W1:Y:S01]  /*00f0*/  LDCU.64 UR6, c[0x0][0x358] ;  /* 0x00006b00ff0677ac */ /* 0x000e620008000a00 */
[----:B------:R-:W-:-:S04]  /*0100*/  IMAD R7, R3, UR9, R2 ;  /* 0x0000000903077c24 */ /* 0x000fc8000f8e0202 */
[----:B0-----:R-:W-:-:S05]  /*0110*/  IMAD.WIDE R4, R7, 0x4, R4 ;  /* 0x0000000407047825 */ /* 0x001fca00078e0204 */
[----:B-1----:R-:W2:Y:S04]  /*0120*/  LDG.E R26, desc[UR6][R4.64] ;  /* 0x00000006041a7981 */ /* 0x002ea8000c1e1900 */
[----:B------:R-:W2:Y:S01]  /*0130*/  LDG.E R7, desc[UR6][R4.64+0x8] ;  /* 0x0000080604077981 */ /* 0x000ea2000c1e1900 */
[----:B------:R-:W-:Y:S01]  /*0140*/  BSSY.RECONVERGENT B0, `(.L_x_15) ;  /* 0x0000005000007945 */ /* 0x000fe20003800200 */
[----:B------:R-:W-:Y:S01]  /*0150*/  MOV R0, 0x190 ;  /* 0x0000019000007802 */ /* 0x000fe20000000f00 */
[----:B--2---:R-:W-:-:S04]  /*0160*/  IMAD.IADD R26, R26, 0x1, -R7 ;  /* 0x000000011a1a7824 */ /* 0x004fc800078e0a07 */
[----:B------:R0:W1:Y:S03]  /*0170*/  I2F.F64 R6, R26 ;  /* 0x0000001a00067312 */ /* 0x0000660000201c00 */
[----:B01----:R-:W-:Y:S05]  /*0180*/  CALL.REL.NOINC `($_Z12SearchDefectPiiiS_$__internal_accurate_pow) ;  /* 0x0000000000647944 */ /* 0x003fea0003c00000 */
[----:B------:R-:W-:Y:S05]  /*0190*/  BSYNC.RECONVERGENT B0 ;  /* 0x0000000000007941 */ /* 0x000fea0003800200 */
.L_x_15:
[C---:B------:R-:W-:Y:S01]  /*01a0*/  ISETP.NE.AND P0, PT, R26.reuse, RZ, PT ;  /* 0x000000ff1a00720c */ /* 0x040fe20003f05270 */
[----:B------:R-:W-:Y:S01]  /*01b0*/  IMAD.MOV.U32 R4, RZ, RZ, R6 ;  /* 0x000000ffff047224 */ /* 0x000fe200078e0006 */
[----:B------:R-:W-:Y:S01]  /*01c0*/  ISETP.NE.AND P1, PT, R26, 0x1, PT ;  /* 0x000000011a00780c */ /* 0x000fe20003f25270 */
[----:B------:R-:W-:-:S10]  /*01d0*/  IMAD.MOV.U32 R5, RZ, RZ, R7 ;  /* 0x000000ffff057224 */ /* 0x000fd400078e0007 */
[----:B------:R-:W-:-:S06]  /*01e0*/  @!P0 CS2R R4, SRZ ;  /* 0x0000000000048805 */ /* 0x000fcc000001ff00 */
[----:B------:R-:W-:Y:S02]  /*01f0*/  FSEL R6, R4, RZ, P1 ;  /* 0x000000ff04067208 */ /* 0x000fe40000800000 */
[----:B------:R-:W-:-:S04]  /*0200*/  FSEL R7, R5, 1.875, P1 ;  /* 0x3ff0000005077808 */ /* 0x000fc80000800000 */
[----:B------:R-:W0:Y:S02]  /*0210*/  F2I.F64.TRUNC R6, R6 ;  /* 0x0000000600067311 */ /* 0x000e24000030d100 */
[----:B0-----:R-:W-:-:S13]  /*0220*/  ISETP.GE.AND P0, PT, R6, 0x100, PT ;  /* 0x000001000600780c */ /* 0x001fda0003f06270 */
[----:B------:R-:W0:Y:S01]  /*0230*/  @P0 LDC R0, c[0x0][0x38c] ;  /* 0x0000e300ff000b82 */ /* 0x000e220000000800 */
[----:B------:R-:W-:-:S07]  /*0240*/  @P0 IMAD.MOV.U32 R11, RZ, RZ, 0x1 ;  /* 0x00000001ff0b0424 */ /* 0x000fce00078e00ff */
[----:B------:R-:W1:Y:S01]  /*0250*/  @P0 LDC.64 R4, c[0x0][0x390] ;  /* 0x0000e400ff040b82 */ /* 0x000e620000000a00 */
[----:B0-----:R-:W-:-:S05]  /*0260*/  @P0 IADD3 R0, PT, PT, R0, -0x2, RZ ;  /* 0xfffffffe00000810 */ /* 0x001fca0007ffe0ff */
[----:B------:R-:W-:-:S04]  /*0270*/  @P0 IMAD R9, R3, R0, R2 ;  /* 0x0000000003090224 */ /* 0x000fc800078e0202 */
[----:B-1----:R-:W-:-:S05]  /*0280*/  @P0 IMAD.WIDE R4, R9, 0x4, R4 ;  /* 0x0000000409040825 */ /* 0x002fca00078e0204 */
[----:B------:R0:W-:Y:S01]  /*0290*/  @P0 STG.E desc[UR6][R4.64], R11 ;  /* 0x0000000b04000986 */ /* 0x0001e2000c101906 */
[----:B------:R-:W-:Y:S05]  /*02a0*/  @P0 EXIT ;  /* 0x000000000000094d */ /* 0x000fea0003800000 */
[----:B------:R-:W1:Y:S01]  /*02b0*/  LDCU UR4, c[0x0][0x38c] ;  /* 0x00007180ff0477ac */ /* 0x000e620008000800 */
[----:B0-----:R-:W0:Y:S01]  /*02c0*/  LDC.64 R4, c[0x0][0x390] ;  /* 0x0000e400ff047b82 */ /* 0x001e220000000a00 */
[----:B-1----:R-:W-:-:S06]  /*02d0*/  UIADD3 UR4, UPT, UPT, UR4, -0x2, URZ ;  /* 0xfffffffe04047890 */ /* 0x002fcc000fffe0ff */
[----:B------:R-:W-:-:S04]  /*02e0*/  IMAD R3, R3, UR4, R2 ;  /* 0x0000000403037c24 */ /* 0x000fc8000f8e0202 */
[----:B0-----:R-:W-:-:S05]  /*02f0*/  IMAD.WIDE R4, R3, 0x4, R4 ;  /* 0x0000000403047825 */ /* 0x001fca00078e0204 */
[----:B------:R-:W-:Y:S01]  /*0300*/  STG.E desc[UR6][R4.64], RZ ;  /* 0x000000ff04007986 */ /* 0x000fe2000c101906 */
[----:B------:R-:W-:Y:S05]  /*0310*/  EXIT ;  /* 0x000000000000794d */ /* 0x000fea0003800000 */
        .type           $_Z12SearchDefectPiiiS_$__internal_accurate_pow,@function
        .size           $_Z12SearchDefectPiiiS_$__internal_accurate_pow,(.L_x_68 - $_Z12SearchDefectPiiiS_$__internal_accurate_pow)
$_Z12SearchDefectPiiiS_$__internal_accurate_pow:
[----:B------:R-:W-:Y:S01]  /*0320*/  DADD R4, -RZ, |R6| ;  /* 0x00000000ff047229 */ /* 0x000fe20000000506 */
[----:B------:R-:W-:Y:S01]  /*0330*/  MOV R18, RZ ;  /* 0x000000ff00127202 */ /* 0x000fe20000000f00 */
[----:B------:R-:W-:Y:S01]  /*0340*/  IMAD.MOV.U32 R16, RZ, RZ, 0x41ad3b5a ;  /* 0x41ad3b5aff107424 */ /* 0x000fe200078e00ff */
[----:B------:R-:W-:Y:S01]  /*0350*/  UMOV UR4, 0x7d2cafe2 ;  /* 0x7d2cafe200047882 */ /* 0x000fe20000000000 */
[----:B------:R-:W-:Y:S01]  /*0360*/  IMAD.MOV.U32 R17, RZ, RZ, 0x3ed0f5d2 ;  /* 0x3ed0f5d2ff117424 */ /* 0x000fe200078e00ff */
[----:B------:R-:W-:Y:S01]  /*0370*/  UMOV UR5, 0x3eb0f5ff ;  /* 0x3eb0f5ff00057882 */ /* 0x000fe20000000000 */
[----:B------:R-:W-:Y:S01]  /*0380*/  UMOV UR8, 0x3b39803f ;  /* 0x3b39803f00087882 */ /* 0x000fe20000000000 */
[----:B------:R-:W-:-:S03]  /*0390*/  UMOV UR9, 0x3c7abc9e ;  /* 0x3c7abc9e00097882 */ /* 0x000fc60000000000 */
[----:B------:R-:W-:Y:S01]  /*03a0*/  ISETP.GT.U32.AND P0, PT, R5, 0xfffff, PT ;  /* 0x000fffff0500780c */ /* 0x000fe20003f04070 */
[----:B------:R-:W-:-:S12]  /*03b0*/  IMAD.MOV.U32 R8, RZ, RZ, R5 ;  /* 0x000000ffff087224 */ /* 0x000fd800078e0005 */
[----:B------:R-:W-:-:S10]  /*03c0*/  @!P0 DMUL R6, R4, 1.80143985094819840000e+16 ;  /* 0x4350000004068828 */ /* 0x000fd40000000000 */
[----:B------:R-:W-:Y:S01]  /*03d0*/  @!P0 IMAD.MOV.U32 R8, RZ, RZ, R7 ;  /* 0x000000ffff088224 */ /* 0x000fe200078e0007 */
[----:B------:R-:W-:-:S04]  /*03e0*/  @!P0 MOV R4, R6 ;  /* 0x0000000600048202 */ /* 0x000fc80000000f00 */
[----:B------:R-:W-:Y:S01]  /*03f0*/  LOP3.LUT R8, R8, 0x800fffff, RZ, 0xc0, !PT ;  /* 0x800fffff08087812 */ /* 0x000fe200078ec0ff */
[----:B------:R-:W-:Y:S01]  /*0400*/  IMAD.MOV.U32 R12, RZ, RZ, R4 ;  /* 0x000000ffff0c7224 */ /* 0x000fe200078e0004 */
[----:B------:R-:W-:Y:S02]  /*0410*/  SHF.R.U32.HI R4, RZ, 0x14, R5 ;  /* 0x00000014ff047819 */ /* 0x000fe40000011605 */
[----:B------:R-:W-:Y:S02]  /*0420*/  LOP3.LUT R13, R8, 0x3ff00000, RZ, 0xfc, !PT ;  /* 0x3ff00000080d7812 */ /* 0x000fe400078efcff */
[----:B------:R-:W-:Y:S02]  /*0430*/  @!P0 LEA.HI R4, R7, 0xffffffca, RZ, 0xc ;  /* 0xffffffca07048811 */ /* 0x000fe400078f60ff */
[----:B------:R-:W-:-:S03]  /*0440*/  ISETP.GE.U32.AND P1, PT, R13, 0x3ff6a09f, PT ;  /* 0x3ff6a09f0d00780c */ /* 0x000fc60003f26070 */
[----:B------:R-:W-:-:S10]  /*0450*/  VIADD R5, R4, 0xfffffc01 ;  /* 0xfffffc0104057836 */ /* 0x000fd40000000000 */
[----:B------:R-:W-:Y:S02]  /*0460*/  @P1 VIADD R9, R13, 0xfff00000 ;  /* 0xfff000000d091836 */ /* 0x000fe40000000000 */
[----:B------:R-:W-:Y:S02]  /*0470*/  @P1 VIADD R5, R4, 0xfffffc02 ;  /* 0xfffffc0204051836 */ /* 0x000fe40000000000 */
[----:B------:R-:W-:-:S03]  /*0480*/  @P1 IMAD.MOV.U32 R13, RZ, RZ, R9 ;  /* 0x000000ffff0d1224 */ /* 0x000fc600078e0009 */
[----:B------:R-:W-:Y:S01]  /*0490*/  LOP3.LUT R4, R5, 0x80000000, RZ, 0x3c, !PT ;  /* 0x8000000005047812 */ /* 0x000fe200078e3cff */
[----:B------:R-:W-:Y:S02]  /*04a0*/  IMAD.MOV.U32 R5, RZ, RZ, 0x43300000 ;  /* 0x43300000ff057424 */ /* 0x000fe400078e00ff */
[C---:B------:R-:W-:Y:S02]  /*04b0*/  DADD R10, R12.reuse, 1 ;  /* 0x3ff000000c0a7429 */ /* 0x040fe40000000000 */
[----:B------:R-:W-:-:S04]  /*04c0*/  DADD R12, R12, -1 ;  /* 0xbff000000c0c7429 */ /* 0x000fc80000000000 */
[----:B------:R-:W0:Y:S02]  /*04d0*/  MUFU.RCP64H R19, R11 ;  /* 0x0000000b00137308 */ /* 0x000e240000001800 */
[----:B0-----:R-:W-:-:S08]  /*04e0*/  DFMA R8, -R10, R18, 1 ;  /* 0x3ff000000a08742b */ /* 0x001fd00000000112 */
[----:B------:R-:W-:-:S08]  /*04f0*/  DFMA R8, R8, R8, R8 ;  /* 0x000000080808722b */ /* 0x000fd00000000008 */
[----:B------:R-:W-:-:S08]  /*0500*/  DFMA R18, R18, R8, R18 ;  /* 0x000000081212722b */ /* 0x000fd00000000012 */
[----:B------:R-:W-:-:S08]  /*0510*/  DMUL R8, R12, R18 ;  /* 0x000000120c087228 */ /* 0x000fd00000000000 */
[----:B------:R-:W-:-:S08]  /*0520*/  DFMA R8, R12, R18, R8 ;  /* 0x000000120c08722b */ /* 0x000fd00000000008 */
[-C--:B------:R-:W-:Y:S02]  /*0530*/  DMUL R14, R8, R8.reuse ;  /* 0x00000008080e7228 */ /* 0x080fe40000000000 */
[----:B------:R-:W-:Y:S02]  /*0540*/  DADD R20, R12, -R8 ;  /* 0x000000000c147229 */ /* 0x000fe40000000808 */
[----:B------:R-:W-:-:S04]  /*0550*/  DMUL R24, R8, R8 ;  /* 0x0000000808187228 */ /* 0x000fc80000000000 */
[----:B------:R-:W-:Y:S01]  /*0560*/  DFMA R10, R14, UR4, R16 ;  /* 0x000000040e0a7c2b */ /* 0x000fe20008000010 */
[----:B------:R-:W-:Y:S01]  /*0570*/  UMOV UR4, 0x75488a3f ;  /* 0x75488a3f00047882 */ /* 0x000fe20000000000 */
[----:B------:R-:W-:Y:S01]  /*0580*/  UMOV UR5, 0x3ef3b20a ;  /* 0x3ef3b20a00057882 */ /* 0x000fe20000000000 */
[----:B------:R-:W-:-:S05]  /*0590*/  DADD R20, R20, R20 ;  /* 0x0000000014147229 */ /* 0x000fca0000000014 */
[----:B------:R-:W-:Y:S01]  /*05a0*/  DFMA R10, R14, R10, UR4 ;  /* 0x000000040e0a7e2b */ /* 0x000fe2000800000a */
[----:B------:R-:W-:Y:S01]  /*05b0*/  UMOV UR4, 0xe4faecd5 ;  /* 0xe4faecd500047882 */ /* 0x000fe20000000000 */
[----:B------:R-:W-:Y:S01]  /*05c0*/  UMOV UR5, 0x3f1745cd ;  /* 0x3f1745cd00057882 */ /* 0x000fe20000000000 */
[----:B------:R-:W-:-:S05]  /*05d0*/  DFMA R12, R12, -R8, R20 ;  /* 0x800000080c0c722b */ /* 0x000fca0000000014 */
[----:B------:R-:W-:Y:S01]  /*05e0*/  DFMA R10, R14, R10, UR4 ;  /* 0x000000040e0a7e2b */ /* 0x000fe2000800000a */
[----:B------:R-:W-:Y:S01]  /*05f0*/  UMOV UR4, 0x258a578b ;  /* 0x258a578b00047882 */ /* 0x000fe20000000000 */
[----:B------:R-:W-:Y:S01]  /*0600*/  UMOV UR5, 0x3f3c71c7 ;  /* 0x3f3c71c700057882 */ /* 0x000fe20000000000 */
[----:B------:R-:W-:Y:S02]  /*0610*/  DMUL R12, R18, R12 ;  /* 0x0000000c120c7228 */ /* 0x000fe40000000000 */
[----:B------:R-:W-:-:S03]  /*0620*/  DFMA R18, R8, R8, -R24 ;  /* 0x000000080812722b */ /* 0x000fc60000000818 */
[----:B------:R-:W-:Y:S01]  /*0630*/  DFMA R10, R14, R10, UR4 ;  /* 0x000000040e0a7e2b */ /* 0x000fe2000800000a */
[----:B------:R-:W-:Y:S01]  /*0640*/  UMOV UR4, 0x9242b910 ;  /* 0x9242b91000047882 */ /* 0x000fe20000000000 */
[----:B------:R-:W-:-:S06]  /*0650*/  UMOV UR5, 0x3f624924 ;  /* 0x3f62492400057882 */ /* 0x000fcc0000000000 */
[----:B------:R-:W-:Y:S01]  /*0660*/  DFMA R10, R14, R10, UR4 ;  /* 0x000000040e0a7e2b */ /* 0x000fe2000800000a */
[----:B------:R-:W-:Y:S01]  /*0670*/  UMOV UR4, 0x99999dfb ;  /* 0x99999dfb00047882 */ /* 0x000fe20000000000 */
[----:B------:R-:W-:-:S06]  /*0680*/  UMOV UR5, 0x3f899999 ;  /* 0x3f89999900057882 */ /* 0x000fcc0000000000 */
[----:B------:R-:W-:Y:S01]  /*0690*/  DFMA R16, R14, R10, UR4 ;  /* 0x000000040e107e2b */ /* 0x000fe2000800000a */
[----:B------:R-:W-:Y:S01]  /*06a0*/  UMOV UR4, 0x55555555 ;  /* 0x5555555500047882 */ /* 0x000fe20000000000 */
[----:B------:R-:W-:-:S06]  /*06b0*/  UMOV UR5, 0x3fb55555 ;  /* 0x3fb5555500057882 */ /* 0x000fcc0000000000 */
[----:B------:R-:W-:-:S08]  /*06c0*/  DFMA R10, R14, R16, UR4 ;  /* 0x000000040e0a7e2b */ /* 0x000fd00008000010 */
[----:B------:R-:W-:Y:S01]  /*06d0*/  DADD R20, -R10, UR4 ;  /* 0x000000040a147e29 */ /* 0x000fe20008000100 */
[----:B------:R-:W-:Y:S01]  /*06e0*/  UMOV UR4, 0xb9e7b0 ;  /* 0x00b9e7b000047882 */ /* 0x000fe20000000000 */
[----:B------:R-:W-:-:S06]  /*06f0*/  UMOV UR5, 0x3c46a4cb ;  /* 0x3c46a4cb00057882 */ /* 0x000fcc0000000000 */
[----:B------:R-:W-:Y:S02]  /*0700*/  DFMA R16, R14, R16, R20 ;  /* 0x000000100e10722b */ /* 0x000fe40000000014 */
[----:B------:R-:W-:Y:S01]  /*0710*/  DMUL R14, R8, R24 ;  /* 0x00000018080e7228 */ /* 0x000fe20000000000 */
[----:B------:R-:W-:Y:S01]  /*0720*/  VIADD R21, R13, 0x100000 ;  /* 0x001000000d157836 */ /* 0x000fe20000000000 */
[----:B------:R-:W-:-:S04]  /*0730*/  MOV R20, R12 ;  /* 0x0000000c00147202 */ /* 0x000fc80000000f00 */
[----:B------:R-:W-:Y:S01]  /*0740*/  DADD R16, R16, -UR4 ;  /* 0x8000000410107e29 */ /* 0x000fe20008000000 */
[----:B------:R-:W-:Y:S01]  /*0750*/  UMOV UR4, 0x80000000 ;  /* 0x8000000000047882 */ /* 0x000fe20000000000 */
[C---:B------:R-:W-:Y:S01]  /*0760*/  DFMA R22, R8.reuse, R24, -R14 ;  /* 0x000000180816722b */ /* 0x040fe2000000080e */
[----:B------:R-:W-:Y:S01]  /*0770*/  UMOV UR5, 0x43300000 ;  /* 0x4330000000057882 */ /* 0x000fe20000000000 */
[----:B------:R-:W-:-:S04]  /*0780*/  DFMA R18, R8, R20, R18 ;  /* 0x000000140812722b */ /* 0x000fc80000000012 */
[----:B------:R-:W-:Y:S02]  /*0790*/  DADD R20, R10, R16 ;  /* 0x000000000a147229 */ /* 0x000fe40000000010 */
[----:B------:R-:W-:-:S06]  /*07a0*/  DFMA R22, R12, R24, R22 ;  /* 0x000000180c16722b */ /* 0x000fcc0000000016 */
[----:B------:R-:W-:Y:S02]  /*07b0*/  DMUL R24, R20, R14 ;  /* 0x0000000e14187228 */ /* 0x000fe40000000000 */
[----:B------:R-:W-:Y:S02]  /*07c0*/  DFMA R18, R8, R18, R22 ;  /* 0x000000120812722b */ /* 0x000fe40000000016 */
[----:B------:R-:W-:-:S04]  /*07d0*/  DADD R22, R10, -R20 ;  /* 0x000000000a167229 */ /* 0x000fc80000000814 */
[----:B------:R-:W-:-:S04]  /*07e0*/  DFMA R10, R20, R14, -R24 ;  /* 0x0000000e140a722b */ /* 0x000fc80000000818 */
[----:B------:R-:W-:-:S04]  /*07f0*/  DADD R22, R16, R22 ;  /* 0x0000000010167229 */ /* 0x000fc80000000016 */
[----:B------:R-:W-:-:S08]  /*0800*/  DFMA R10, R20, R18, R10 ;  /* 0x00000012140a722b */ /* 0x000fd0000000000a */
[----:B------:R-:W-:-:S08]  /*0810*/  DFMA R22, R22, R14, R10 ;  /* 0x0000000e1616722b */ /* 0x000fd0000000000a */
[----:B------:R-:W-:-:S08]  /*0820*/  DADD R14, R24, R22 ;  /* 0x00000000180e7229 */ /* 0x000fd00000000016 */
[--C-:B------:R-:W-:Y:S02]  /*0830*/  DADD R10, R8, R14.reuse ;  /* 0x00000000080a7229 */ /* 0x100fe4000000000e */
[----:B------:R-:W-:-:S06]  /*0840*/  DADD R24, R24, -R14 ;  /* 0x0000000018187229 */ /* 0x000fcc000000080e */
[----:B------:R-:W-:Y:S02]  /*0850*/  DADD R8, R8, -R10 ;  /* 0x0000000008087229 */ /* 0x000fe4000000080a */
[----:B------:R-:W-:-:S06]  /*0860*/  DADD R24, R22, R24 ;  /* 0x0000000016187229 */ /* 0x000fcc0000000018 */
[----:B------:R-:W-:-:S08]  /*0870*/  DADD R8, R14, R8 ;  /* 0x000000000e087229 */ /* 0x000fd00000000008 */
[----:B------:R-:W-:-:S08]  /*0880*/  DADD R8, R24, R8 ;  /* 0x0000000018087229 */ /* 0x000fd00000000008 */
[----:B------:R-:W-:Y:S02]  /*0890*/  DADD R8, R12, R8 ;  /* 0x000000000c087229 */ /* 0x000fe40000000008 */
[----:B------:R-:W-:Y:S01]  /*08a0*/  DADD R12, R4, -UR4 ;  /* 0x80000004040c7e29 */ /* 0x000fe20008000000 */
[----:B------:R-:W-:Y:S01]  /*08b0*/  UMOV UR4, 0xfefa39ef ;  /* 0xfefa39ef00047882 */ /* 0x000fe20000000000 */
[----:B------:R-:W-:-:S04]  /*08c0*/  UMOV UR5, 0x3fe62e42 ;  /* 0x3fe62e4200057882 */ /* 0x000fc80000000000 */
[----:B------:R-:W-:-:S08]  /*08d0*/  DADD R6, R10, R8 ;  /* 0x000000000a067229 */ /* 0x000fd00000000008 */
[--C-:B------:R-:W-:Y:S02]  /*08e0*/  DFMA R4, R12, UR4, R6.reuse ;  /* 0x000000040c047c2b */ /* 0x100fe40008000006 */
[----:B------:R-:W-:-:S06]  /*08f0*/  DADD R10, R10, -R6 ;  /* 0x000000000a0a7229 */ /* 0x000fcc0000000806 */
[----:B------:R-:W-:Y:S02]  /*0900*/  DFMA R14, R12, -UR4, R4 ;  /* 0x800000040c0e7c2b */ /* 0x000fe40008000004 */
[----:B------:R-:W-:-:S06]  /*0910*/  DADD R10, R8, R10 ;  /* 0x00000000080a7229 */ /* 0x000fcc000000000a */
[----:B------:R-:W-:-:S08]  /*0920*/  DADD R14, -R6, R14 ;  /* 0x00000000060e7229 */ /* 0x000fd0000000010e */
[----:B------:R-:W-:-:S08]  /*0930*/  DADD R10, R10, -R14 ;  /* 0x000000000a0a7229 */ /* 0x000fd0000000080e */
[----:B------:R-:W-:-:S08]  /*0940*/  DFMA R10, R12, UR8, R10 ;  /* 0x000000080c0a7c2b */ /* 0x000fd0000800000a */
[----:B------:R-:W-:-:S08]  /*0950*/  DADD R6, R4, R10 ;  /* 0x0000000004067229 */ /* 0x000fd0000000000a */
[----:B------:R-:W-:Y:S02]  /*0960*/  DADD R8, R4, -R6 ;  /* 0x0000000004087229 */ /* 0x000fe40000000806 */
[----:B------:R-:W-:-:S06]  /*0970*/  DMUL R4, R6, 2 ;  /* 0x4000000006047828 */ /* 0x000fcc0000000000 */
[----:B------:R-:W-:Y:S02]  /*0980*/  DADD R10, R10, R8 ;  /* 0x000000000a0a7229 */ /* 0x000fe40000000008 */
[----:B------:R-:W-:Y:S01]  /*0990*/  DFMA R6, R6, 2, -R4 ;  /* 0x400000000606782b */ /* 0x000fe20000000804 */
[----:B------:R-:W-:Y:S01]  /*09a0*/  MOV R8, 0x652b82fe ;  /* 0x652b82fe00087802 */ /* 0x000fe20000000f00 */
[----:B------:R-:W-:-:S06]  /*09b0*/  IMAD.MOV.U32 R9, RZ, RZ, 0x3ff71547 ;  /* 0x3ff71547ff097424 */ /* 0x000fcc00078e00ff */
[----:B------:R-:W-:-:S08]  /*09c0*/  DFMA R10, R10, 2, R6 ;  /* 0x400000000a0a782b */ /* 0x000fd00000000006 */
[----:B------:R-:W-:-:S08]  /*09d0*/  DADD R6, R4, R10 ;  /* 0x0000000004067229 */ /* 0x000fd0000000000a */
[----:B------:R-:W-:Y:S02]  /*09e0*/  DFMA R8, R6, R8, 6.75539944105574400000e+15 ;  /* 0x433800000608742b */ /* 0x000fe40000000008 */
[----:B------:R-:W-:Y:S01]  /*09f0*/  FSETP.GEU.AND P0, PT, |R7|, 4.1917929649353027344, PT ;  /* 0x4086232b0700780b */ /* 0x000fe20003f0e200 */
[----:B------:R-:W-:-:S05]  /*0a00*/  DADD R4, R4, -R6 ;  /* 0x0000000004047229 */ /* 0x000fca0000000806 */
[----:B------:R-:W-:-:S03]  /*0a10*/  DADD R12, R8, -6.75539944105574400000e+15 ;  /* 0xc3380000080c7429 */ /* 0x000fc60000000000 */
[----:B------:R-:W-:-:S05]  /*0a20*/  DADD R10, R10, R4 ;  /* 0x000000000a0a7229 */ /* 0x000fca0000000004 */
[----:B------:R-:W-:Y:S01]  /*0a30*/  DFMA R14, R12, -UR4, R6 ;  /* 0x800000040c0e7c2b */ /* 0x000fe20008000006 */
[----:B------:R-:W-:Y:S01]  /*0a40*/  UMOV UR4, 0x3b39803f ;  /* 0x3b39803f00047882 */ /* 0x000fe20000000000 */
[----:B------:R-:W-:-:S06]  /*0a50*/  UMOV UR5, 0x3c7abc9e ;  /* 0x3c7abc9e00057882 */ /* 0x000fcc0000000000 */
[----:B------:R-:W-:Y:S01]  /*0a60*/  DFMA R12, R12, -UR4, R14 ;  /* 0x800000040c0c7c2b */ /* 0x000fe2000800000e */
[----:B------:R-:W-:Y:S01]  /*0a70*/  UMOV UR4, 0x69ce2bdf ;  /* 0x69ce2bdf00047882 */ /* 0x000fe20000000000 */
[----:B------:R-:W-:Y:S01]  /*0a80*/  IMAD.MOV.U32 R14, RZ, RZ, -0x35dec16 ;  /* 0xfca213eaff0e7424 */ /* 0x000fe200078e00ff */
[----:B------:R-:W-:Y:S01]  /*0a90*/  MOV R15, 0x3e928af3 ;  /* 0x3e928af3000f7802 */ /* 0x000fe20000000f00 */
[----:B------:R-:W-:-:S05]  /*0aa0*/  UMOV UR5, 0x3e5ade15 ;  /* 0x3e5ade1500057882 */ /* 0x000fca0000000000 */
[----:B------:R-:W-:Y:S01]  /*0ab0*/  DFMA R14, R12, UR4, R14 ;  /* 0x000000040c0e7c2b */ /* 0x000fe2000800000e */
        /* <DEDUP_REMOVED lines=24> */
[----:B------:R-:W-:-:S08]  /*0c40*/  DFMA R14, R12, R14, 1 ;  /* 0x3ff000000c0e742b */ /* 0x000fd0000000000e */
[----:B------:R-:W-:-:S10]  /*0c50*/  DFMA R12, R12, R14, 1 ;  /* 0x3ff000000c0c742b */ /* 0x000fd4000000000e */
[----:B------:R-:W-:Y:S02]  /*0c60*/  IMAD R5, R8, 0x100000, R13 ;  /* 0x0010000008057824 */ /* 0x000fe400078e020d */
[----:B------:R-:W-:Y:S01]  /*0c70*/  IMAD.MOV.U32 R4, RZ, RZ, R12 ;  /* 0x000000ffff047224 */ /* 0x000fe200078e000c */
[----:B------:R-:W-:Y:S06]  /*0c80*/  @!P0 BRA `(.L_x_16) ;  /* 0x0000000000308947 */ /* 0x000fec0003800000 */
[----:B------:R-:W-:Y:S01]  /*0c90*/  FSETP.GEU.AND P1, PT, |R7|, 4.2275390625, PT ;  /* 0x408748000700780b */ /* 0x000fe20003f2e200 */
[C---:B------:R-:W-:Y:S02]  /*0ca0*/  DADD R14, R6.reuse, +INF ;  /* 0x7ff00000060e7429 */ /* 0x040fe40000000000 */
[----:B------:R-:W-:-:S08]  /*0cb0*/  DSETP.GEU.AND P0, PT, R6, RZ, PT ;  /* 0x000000ff0600722a */ /* 0x000fd00003f0e000 */
[----:B------:R-:W-:Y:S02]  /*0cc0*/  FSEL R5, R15, RZ, P0 ;  /* 0x000000ff0f057208 */ /* 0x000fe40000000000 */
[----:B------:R-:W-:-:S04]  /*0cd0*/  @!P1 LEA.HI R4, R8, R8, RZ, 0x1 ;  /* 0x0000000808049211 */ /* 0x000fc800078f08ff */
[----:B------:R-:W-:Y:S02]  /*0ce0*/  @!P1 SHF.R.S32.HI R7, RZ, 0x1, R4 ;  /* 0x00000001ff079819 */ /* 0x000fe40000011404 */
[----:B------:R-:W-:Y:S02]  /*0cf0*/  FSEL R4, R14, RZ, P0 ;  /* 0x000000ff0e047208 */ /* 0x000fe40000000000 */
[----:B------:R-:W-:Y:S01]  /*0d00*/  @!P1 IADD3 R6, PT, PT, R8, -R7, RZ ;  /* 0x8000000708069210 */ /* 0x000fe20007ffe0ff */
[----:B------:R-:W-:-:S03]  /*0d10*/  @!P1 IMAD R13, R7, 0x100000, R13 ;  /* 0x00100000070d9824 */ /* 0x000fc600078e020d */
[----:B------:R-:W-:Y:S01]  /*0d20*/  @!P1 LEA R7, R6, 0x3ff00000, 0x14 ;  /* 0x3ff0000006079811 */ /* 0x000fe200078ea0ff */
[----:B------:R-:W-:-:S06]  /*0d30*/  @!P1 IMAD.MOV.U32 R6, RZ, RZ, RZ ;  /* 0x000000ffff069224 */ /* 0x000fcc00078e00ff */
[----:B------:R-:W-:-:S11]  /*0d40*/  @!P1 DMUL R4, R12, R6 ;  /* 0x000000060c049228 */ /* 0x000fd60000000000 */
.L_x_16:
[----:B------:R-:W-:Y:S02]  /*0d50*/  DFMA R10, R10, R4, R4 ;  /* 0x000000040a0a722b */ /* 0x000fe40000000004 */
[----:B------:R-:W-:-:S08]  /*0d60*/  DSETP.NEU.AND P0, PT, |R4|, +INF , PT ;  /* 0x7ff000000400742a */ /* 0x000fd00003f0d200 */
[----:B------:R-:W-:Y:S02]  /*0d70*/  FSEL R6, R4, R10, !P0 ;  /* 0x0000000a04067208 */ /* 0x000fe40004000000 */
[----:B------:R-:W-:Y:S01]  /*0d80*/  FSEL R7, R5, R11, !P0 ;  /* 0x0000000b05077208 */ /* 0x000fe20004000000 */
[----:B------:R-:W-:Y:S01]  /*0d90*/  IMAD.MOV.U32 R5, RZ, RZ, 0x0 ;  /* 0x00000000ff057424 */ /* 0x000fe200078e00ff */
[----:B------:R-:W-:-:S04]  /*0da0*/  MOV R4, R0 ;  /* 0x0000000000047202 */ /* 0x000fc80000000f00 */
[----:B------:R-:W-:Y:S05]  /*0db0*/  RET.REL.NODEC R4 `(_Z12SearchDefectPiiiS_) ;  /* 0xfffffff004907950 */ /* 0x000fea0003c3ffff */
.L_x_17:
        /* <DEDUP_REMOVED lines=12> */
.L_x_68:


//--------------------- .text._Z12SearchDefectPdiiddPi --------------------------
	.section	.text._Z12SearchDefectPdiiddPi,"ax",@progbits
	.align	128
        .global         _Z12SearchDefectPdiiddPi
        .type           _Z12SearchDefectPdiiddPi,@function
        .size           _Z12SearchDefectPdiiddPi,(.L_x_69 - _Z12SearchDefectPdiiddPi)
        .other          _Z12SearchDefectPdiiddPi,@"STO_CUDA_ENTRY STV_DEFAULT"
_Z12SearchDefectPdiiddPi:
.text._Z12SearchDefectPdiiddPi:
[----:B------:R-:W0:Y:S01]  /*0000*/  LDC R1, c[0x0][0x37c] ;  /* 0x0000df00ff017b82 */ /* 0x000e220000000800 */
[----:B------:R-:W1:Y:S07]  /*0010*/  S2R R4, SR_TID.X ;  /* 0x0000000000047919 */ /* 0x000e6e0000002100 */
[----:B------:R-:W2:Y:S01]  /*0020*/  S2UR UR4, SR_CTAID.X ;  /* 0x00000000000479c3 */ /* 0x000ea20000002500 */
[----:B------:R-:W3:Y:S01]  /*0030*/  LDCU.64 UR14, c[0x0][0x388] ;  /* 0x00007100ff0e77ac */ /* 0x000ee20008000a00 */
[----:B0-----:R-:W-:Y:S01]  /*0040*/  VIADD R1, R1, 0xfffff830 ;  /* 0xfffff83001017836 */ /* 0x001fe20000000000 */
[----:B------:R-:W0:Y:S01]  /*0050*/  S2R R2, SR_TID.Y ;  /* 0x0000000000027919 */ /* 0x000e220000002200 */
[----:B------:R-:W-:Y:S01]  /*0060*/  BSSY.RECONVERGENT B1, `(.L_x_18) ;  /* 0x00001ed000017945 */ /* 0x000fe20003800200 */
[----:B------:R-:W4:Y:S02]  /*0070*/  LDCU.64 UR12, c[0x0][0x358] ;  /* 0x00006b00ff0c77ac */ /* 0x000f240008000a00 */
[----:B------:R0:W-:Y:S01]  /*0080*/  STL.128 [R1], RZ ;  /* 0x000000ff01007387 */ /* 0x0001e20000100c00 */
[----:B------:R-:W0:Y:S01]  /*0090*/  LDC R43, c[0x0][0x364] ;  /* 0x0000d900ff2b7b82 */ /* 0x000e220000000800 */
[----:B------:R-:W2:Y:S02]  /*00a0*/  LDCU UR5, c[0x0][0x360] ;  /* 0x00006c00ff0577ac */ /* 0x000ea40008000800 */
[----:B------:R0:W-:Y:S01]  /*00b0*/  STL.128 [R1+0x10], RZ ;  /* 0x000010ff01007387 */ /* 0x0001e20000100c00 */
[----:B------:R-:W0:Y:S03]  /*00c0*/  LDCU.128 UR8, c[0x0][0x390] ;  /* 0x00007200ff0877ac */ /* 0x000e260008000c00 */
[----:B------:R0:W-:Y:S01]  /*00d0*/  STL.128 [R1+0x20], RZ ;  /* 0x000020ff01007387 */ /* 0x0001e20000100c00 */
[----:B------:R-:W0:Y:S01]  /*00e0*/  S2UR UR6, SR_CTAID.Y ;  /* 0x00000000000679c3 */ /* 0x000e220000002600 */
[----:B------:R-:W0:Y:S02]  /*00f0*/  LDCU.64 UR20, c[0x0][0x380] ;  /* 0x00007000ff1477ac */ /* 0x000e240008000a00 */
[----:B------:R0:W-:Y:S04]  /*0100*/  STL.128 [R1+0x30], RZ ;  /* 0x000030ff01007387 */ /* 0x0001e80000100c00 */
[----:B------:R0:W-:Y:S01]  /*0110*/  STL.128 [R1+0x40], RZ ;  /* 0x000040ff01007387 */ /* 0x0001e20000100c00 */
[----:B--2---:R-:W-:-:S03]  /*0120*/  UIMAD UR4, UR4, UR5, URZ ;  /* 0x00000005040472a4 */ /* 0x004fc6000f8e02ff */
[----:B------:R2:W-:Y:S04]  /*0130*/  STL.128 [R1+0x50], RZ ;  /* 0x000050ff01007387 */ /* 0x0005e80000100c00 */
[----:B------:R2:W-:Y:S01]  /*0140*/  STL.128 [R1+0x60], RZ ;  /* 0x000060ff01007387 */ /* 0x0005e20000100c00 */
[----:B-1----:R-:W-:-:S03]  /*0150*/  VIADD R42, R4, UR4 ;  /* 0x00000004042a7c36 */ /* 0x002fc60008000000 */
[----:B------:R2:W-:Y:S01]  /*0160*/  STL.128 [R1+0x70], RZ ;  /* 0x000070ff01007387 */ /* 0x0005e20000100c00 */
[----:B------:R-:W-:-:S03]  /*0170*/  IMAD.HI R0, R42, 0x51eb851f, RZ ;  /* 0x51eb851f2a007827 */ /* 0x000fc600078e02ff */
[----:B------:R2:W-:Y:S01]  /*0180*/  STL.128 [R1+0x80], RZ ;  /* 0x000080ff01007387 */ /* 0x0005e20000100c00 */
[----:B0-----:R-:W-:Y:S01]  /*0190*/  IMAD R43, R43, UR6, R2 ;  /* 0x000000062b2b7c24 */ /* 0x001fe2000f8e0202 */
[----:B------:R-:W-:Y:S01]  /*01a0*/  SHF.R.U32.HI R3, RZ, 0x1f, R0 ;  /* 0x0000001fff037819 */ /* 0x000fe20000011600 */
[----:B------:R-:W-:Y:S01]  /*01b0*/  VIADD R5, R42, 0x64 ;  /* 0x000000642a057836 */ /* 0x000fe20000000000 */
[----:B------:R2:W-:Y:S02]  /*01c0*/  STL.128 [R1+0x90], RZ ;  /* 0x000090ff01007387 */ /* 0x0005e40000100c00 */
[----:B------:R-:W-:Y:S01]  /*01d0*/  LEA.HI.SX32 R3, R0, R3, 0x1b ;  /* 0x0000000300037211 */ /* 0x000fe200078fdaff */
[----:B------:R-:W-:Y:S01]  /*01e0*/  IMAD.HI.U32 R0, R43, 0x51eb851f, RZ ;  /* 0x51eb851f2b007827 */ /* 0x000fe200078e00ff */
[----:B---3--:R-:W-:Y:S01]  /*01f0*/  ISETP.GT.AND P1, PT, R5, UR15, PT ;  /* 0x0000000f05007c0c */ /* 0x008fe2000bf24270 */
[----:B------:R2:W-:Y:S02]  /*0200*/  STL.128 [R1+0xa0], RZ ;  /* 0x0000a0ff01007387 */ /* 0x0005e40000100c00 */
[----:B------:R-:W-:Y:S01]  /*0210*/  IMAD R7, R3, -0x64, R42 ;  /* 0xffffff9c03077824 */ /* 0x000fe200078e022a */
[----:B------:R-:W-:Y:S01]  /*0220*/  SHF.R.U32.HI R0, RZ, 0x5, R0 ;  /* 0x00000005ff007819 */ /* 0x000fe20000011600 */
[----:B------:R-:W-:Y:S01]  /*0230*/  VIADD R3, R43, 0x64 ;  /* 0x000000642b037836 */ /* 0x000fe20000000000 */
[----:B------:R2:W-:Y:S03]  /*0240*/  STL.128 [R1+0xb0], RZ ;  /* 0x0000b0ff01007387 */ /* 0x0005e60000100c00 */
[----:B------:R-:W-:Y:S01]  /*0250*/  IMAD R0, R0, -0x64, R43 ;  /* 0xffffff9c00007824 */ /* 0x000fe200078e022b */
[----:B------:R2:W-:Y:S01]  /*0260*/  STL.128 [R1+0xc0], RZ ;  /* 0x0000c0ff01007387 */ /* 0x0005e20000100c00 */
[----:B------:R-:W-:-:S03]  /*0270*/  ISETP.GT.OR P1, PT, R3, UR14, P1 ;  /* 0x0000000e03007c0c */ /* 0x000fc60008f24670 */
[----:B------:R2:W-:Y:S01]  /*0280*/  STL.128 [R1+0xd0], RZ ;  /* 0x0000d0ff01007387 */ /* 0x0005e20000100c00 */
[----:B------:R-:W-:Y:S01]  /*0290*/  LOP3.LUT P0, RZ, R7, R0, RZ, 0xfc, !PT ;  /* 0x0000000007ff7212 */ /* 0x000fe2000780fcff */
[----:B------:R-:W-:Y:S02]  /*02a0*/  IMAD.MOV.U32 R0, RZ, RZ, RZ ;  /* 0x000000ffff007224 */ /* 0x000fe400078e00ff */
[----:B------:R2:W-:Y:S01]  /*02b0*/  STL.128 [R1+0xe0], RZ ;  /* 0x0000e0ff01007387 */ /* 0x0005e20000100c00 */
[----:B------:R-:W-:-:S03]  /*02c0*/  PLOP3.LUT P0, PT, P1, P0, PT, 0xf8, 0x8f ;  /* 0x00000000008f781c */ /* 0x000fc60000f01f70 */
[----:B------:R2:W-:Y:S04]  /*02d0*/  STL.128 [R1+0xf0], RZ ;  /* 0x0000f0ff01007387 */ /* 0x0005e80000100c00 */
        /* <DEDUP_REMOVED lines=8> */
[----:B------:R2:W-:Y:S01]  /*0360*/  STL.128 [R1+0x180], RZ ;  /* 0x000180ff01007387 */ /* 0x0005e20000100c00 */
[----:B----4-:R-:W-:Y:S05]  /*0370*/  @P0 BRA `(.L_x_19) ;  /* 0x0000001800ec0947 */ /* 0x010fea0003800000 */
[----:B------:R-:W0:Y:S01]  /*0380*/  LDC.64 R16, c[0x0][0x380] ;  /* 0x0000e000ff107b82 */ /* 0x000e220000000a00 */
[----:B------:R-:W1:Y:S01]  /*0390*/  LDCU.64 UR6, c[0x0][0x380] ;  /* 0x00007000ff0677ac */ /* 0x000e620008000a00 */
[----:B------:R-:W-:Y:S01]  /*03a0*/  IMAD R41, R43, UR14, RZ ;  /* 0x0000000e2b297c24 */ /* 0x000fe2000f8e02ff */
[----:B------:R-:W-:Y:S01]  /*03b0*/  BSSY.RECONVERGENT B0, `(.L_x_20) ;  /* 0x00001a9000007945 */ /* 0x000fe20003800200 */
[C---:B------:R-:W-:Y:S01]  /*03c0*/  IMAD.WIDE R6, R42.reuse, 0x8, RZ ;  /* 0x000000082a067825 */ /* 0x040fe200078e02ff */
[----:B------:R-:W-:Y:S02]  /*03d0*/  SHF.R.S32.HI R38, RZ, 0x1f, R42 ;  /* 0x0000001fff267819 */ /* 0x000fe4000001142a */
[C---:B------:R-:W-:Y:S01]  /*03e0*/  IADD3 R9, PT, PT, R42.reuse, R41, RZ ;  /* 0x000000292a097210 */ /* 0x040fe20007ffe0ff */
[C---:B------:R-:W-:Y:S01]  /*03f0*/  VIADD R40, R42.reuse, 0x1 ;  /* 0x000000012a287836 */ /* 0x040fe20000000000 */
[----:B------:R-:W-:Y:S01]  /*0400*/  IADD3 R14, PT, PT, R42, 0x3, RZ ;  /* 0x000000032a0e7810 */ /* 0x000fe20007ffe0ff */
[----:B------:R-:W-:-:S02]  /*0410*/  VIADD R39, R1, 0x190 ;  /* 0x0000019001277836 */ /* 0x000fc40000000000 */
[----:B------:R-:W-:Y:S01]  /*0420*/  IMAD.WIDE R10, R9, 0x8, -R6 ;  /* 0x00000008090a7825 */ /* 0x000fe200078e0a06 */
[----:B------:R-:W-:Y:S02]  /*0430*/  VIMNMX R7, PT, PT, R5, R40, !PT ;  /* 0x0000002805077248 */ /* 0x000fe40007fe0100 */
[----:B------:R-:W-:Y:S01]  /*0440*/  IADD3 R6, PT, PT, -R6, 0x10, RZ ;  /* 0x0000001006067810 */ /* 0x000fe20007ffe1ff */
[----:B------:R-:W-:Y:S01]  /*0450*/  VIADD R15, R1, 0x4b0 ;  /* 0x000004b0010f7836 */ /* 0x000fe20000000000 */
[----:B------:R-:W-:Y:S01]  /*0460*/  IADD3 R13, PT, PT, R4, UR4, -R7 ;  /* 0x00000004040d7c10 */ /* 0x000fe2000fffe807 */
[----:B------:R-:W-:Y:S01]  /*0470*/  IMAD.MOV.U32 R2, RZ, RZ, RZ ;  /* 0x000000ffff027224 */ /* 0x000fe200078e00ff */
[----:B-1----:R-:W-:Y:S01]  /*0480*/  IADD3 R18, P0, PT, R10, UR6, RZ ;  /* 0x000000060a127c10 */ /* 0x002fe2000ff1e0ff */
[----:B------:R-:W-:Y:S02]  /*0490*/  IMAD.IADD R10, R7, 0x1, -R42 ;  /* 0x00000001070a7824 */ /* 0x000fe400078e0a2a */
[C---:B------:R-:W-:Y:S01]  /*04a0*/  IMAD.IADD R39, R6.reuse, 0x1, R39 ;  /* 0x0000000106277824 */ /* 0x040fe200078e0227 */
[----:B------:R-:W-:Y:S01]  /*04b0*/  IADD3.X R19, PT, PT, R11, UR7, RZ, P0, !PT ;  /* 0x000000070b137c10 */ /* 0x000fe200087fe4ff */
[----:B------:R-:W-:Y:S01]  /*04c0*/  IMAD.IADD R15, R6, 0x1, R15 ;  /* 0x00000001060f7824 */ /* 0x000fe200078e020f */
[----:B------:R-:W-:Y:S01]  /*04d0*/  SHF.R.S32.HI R11, RZ, 0x1f, R41 ;  /* 0x0000001fff0b7819 */ /* 0x000fe20000011429 */
[----:B0-----:R-:W-:Y:S01]  /*04e0*/  IMAD.WIDE R16, R9, 0x8, R16 ;  /* 0x0000000809107825 */ /* 0x001fe200078e0210 */
[----:B------:R-:W-:-:S03]  /*04f0*/  LOP3.LUT R10, R10, 0x3, RZ, 0xc0, !PT ;  /* 0x000000030a0a7812 */ /* 0x000fc600078ec0ff */
[----:B------:R-:W-:-:S07]  /*0500*/  IMAD.MOV.U32 R12, RZ, RZ, R43 ;  /* 0x000000ffff0c7224 */ /* 0x000fce00078e002b */
.L_x_58:
[----:B0-----:R-:W0:Y:S01]  /*0510*/  LDCU UR5, c[0x0][0x388] ;  /* 0x00007100ff0577ac */ /* 0x001e220008000800 */
[----:B------:R-:W-:Y:S01]  /*0520*/  ISETP.NE.AND P0, PT, R10, RZ, PT ;  /* 0x000000ff0a00720c */ /* 0x000fe20003f05270 */
[----:B------:R-:W-:Y:S01]  /*0530*/  BSSY.RECONVERGENT B3, `(.L_x_21) ;  /* 0x00000af000037945 */ /* 0x000fe20003800200 */
[----:B------:R-:W-:Y:S02]  /*0540*/  IMAD.MOV.U32 R0, RZ, RZ, R42 ;  /* 0x000000ffff007224 */ /* 0x000fe400078e002a */
[----:B0-----:R-:W-:-:S09]  /*0550*/  IMAD R9, R12, UR5, RZ ;  /* 0x000000050c097c24 */ /* 0x001fd2000f8e02ff */
[----:B-1----:R-:W-:Y:S05]  /*0560*/  @!P0 BRA `(.L_x_22) ;  /* 0x0000000800ac8947 */ /* 0x002fea0003800000 */
[----:B------:R-:W0:Y:S01]  /*0570*/  LDC.64 R6, c[0x0][0x380] ;  /* 0x0000e000ff067b82 */ /* 0x000e220000000a00 */
[----:B------:R-:W-:Y:S01]  /*0580*/  ISETP.NE.AND P1, PT, R12, R43, PT ;  /* 0x0000002b0c00720c */ /* 0x000fe20003f25270 */
[----:B------:R-:W-:Y:S01]  /*0590*/  IMAD.IADD R21, R42, 0x1, R9 ;  /* 0x000000012a157824 */ /* 0x000fe200078e0209 */
[----:B------:R-:W-:Y:S03]  /*05a0*/  BSSY.RECONVERGENT B4, `(.L_x_23) ;  /* 0x0000032000047945 */ /* 0x000fe60003800200 */
[----:B0-----:R-:W-:-:S08]  /*05b0*/  IMAD.WIDE R6, R21, 0x8, R6 ;  /* 0x0000000815067825 */ /* 0x001fd000078e0206 */
[----:B------:R-:W-:Y:S05]  /*05c0*/  @!P1 BRA `(.L_x_24) ;  /* 0x0000000000a89947 */ /* 0x000fea0003800000 */
[----:B------:R-:W3:Y:S04]  /*05d0*/  LDL.64 R20, [R1+0x190] ;  /* 0x0001900001147983 */ /* 0x000ee80000100a00 */
[----:B------:R0:W5:Y:S01]  /*05e0*/  LDL.64 R22, [R1+0x4b0] ;  /* 0x0004b00001167983 */ /* 0x0001620000100a00 */
[----:B------:R-:W-:Y:S01]  /*05f0*/  UMOV UR6, 0xd2f1a9fc ;  /* 0xd2f1a9fc00067882 */ /* 0x000fe20000000000 */
[----:B------:R-:W-:Y:S01]  /*0600*/  UMOV UR7, 0x3f50624d ;  /* 0x3f50624d00077882 */ /* 0x000fe20000000000 */
[----:B------:R-:W-:Y:S01]  /*0610*/  MOV R24, 0x1 ;  /* 0x0000000100187802 */ /* 0x000fe20000000f00 */
[----:B------:R-:W-:Y:S01]  /*0620*/  BSSY.RECONVERGENT B5, `(.L_x_25) ;  /* 0x0000016000057945 */ /* 0x000fe20003800200 */
[----:B---3--:R-:W-:Y:S01]  /*0630*/  DADD R20, R20, UR6 ;  /* 0x0000000614147e29 */ /* 0x008fe20008000000 */
[----:B------:R-:W-:Y:S01]  /*0640*/  UMOV UR6, 0x9999999a ;  /* 0x9999999a00067882 */ /* 0x000fe20000000000 */
[----:B------:R-:W-:-:S06]  /*0650*/  UMOV UR7, 0x3fa99999 ;  /* 0x3fa9999900077882 */ /* 0x000fcc0000000000 */
[----:B------:R-:W-:Y:S02]  /*0660*/  DADD R32, R20, UR6 ;  /* 0x0000000614207e29 */ /* 0x000fe40008000000 */
[----:B------:R-:W-:-:S04]  /*0670*/  FSETP.GEU.AND P2, PT, |R21|, 6.5827683646048100446e-37, PT ;  /* 0x036000001500780b */ /* 0x000fc80003f4e200 */
[----:B------:R-:W1:Y:S02]  /*0680*/  MUFU.RCP64H R25, R33 ;  /* 0x0000002100197308 */ /* 0x000e640000001800 */
[----:B-1----:R-:W-:-:S08]  /*0690*/  DFMA R26, -R32, R24, 1 ;  /* 0x3ff00000201a742b */ /* 0x002fd00000000118 */
[----:B------:R-:W-:-:S08]  /*06a0*/  DFMA R26, R26, R26, R26 ;  /* 0x0000001a1a1a722b */ /* 0x000fd0000000001a */
[----:B------:R-:W-:-:S08]  /*06b0*/  DFMA R26, R24, R26, R24 ;  /* 0x0000001a181a722b */ /* 0x000fd00000000018 */
[----:B------:R-:W-:-:S08]  /*06c0*/  DFMA R24, -R32, R26, 1 ;  /* 0x3ff000002018742b */ /* 0x000fd0000000011a */
[----:B------:R-:W-:-:S08]  /*06d0*/  DFMA R24, R26, R24, R26 ;  /* 0x000000181a18722b */ /* 0x000fd0000000001a */
[----:B------:R-:W-:-:S08]  /*06e0*/  DMUL R28, R20, R24 ;  /* 0x00000018141c7228 */ /* 0x000fd00000000000 */
[----:B------:R-:W-:-:S08]  /*06f0*/  DFMA R26, -R32, R28, R20 ;  /* 0x0000001c201a722b */ /* 0x000fd00000000114 */
[----:B------:R-:W-:-:S10]  /*0700*/  DFMA R28, R24, R26, R28 ;  /* 0x0000001a181c722b */ /* 0x000fd4000000001c */
[----:B------:R-:W-:-:S05]  /*0710*/  FFMA R0, RZ, R33, R29 ;  /* 0x00000021ff007223 */ /* 0x000fca000000001d */
[----:B------:R-:W-:-:S13]  /*0720*/  FSETP.GT.AND P0, PT, |R0|, 1.469367938527859385e-39, PT ;  /* 0x001000000000780b */ /* 0x000fda0003f04200 */
[----:B0-----:R-:W-:Y:S05]  /*0730*/  @P0 BRA P2, `(.L_x_26) ;  /* 0x0000000000100947 */ /* 0x001fea0001000000 */
[----:B------:R-:W-:Y:S01]  /*0740*/  IMAD.MOV.U32 R28, RZ, RZ, R20 ;  /* 0x000000ffff1c7224 */ /* 0x000fe200078e0014 */
[----:B------:R-:W-:Y:S01]  /*0750*/  MOV R44, 0x780 ;  /* 0x00000780002c7802 */ /* 0x000fe20000000f00 */
[----:B------:R-:W-:-:S07]  /*0760*/  IMAD.MOV.U32 R29, RZ, RZ, R21 ;  /* 0x000000ffff1d7224 */ /* 0x000fce00078e0015 */
[----:B--2--5:R-:W-:Y:S05]  /*0770*/  CALL.REL.NOINC `($__internal_0_$__cuda_sm20_div_rn_f64_full) ;  /* 0x0000001800687944 */ /* 0x024fea0003c00000 */
.L_x_26:
[----:B------:R-:W-:Y:S05]  /*0780*/  BSYNC.RECONVERGENT B5 ;  /* 0x0000000000057941 */ /* 0x000fea0003800200 */
.L_x_25:
[----:B------:R-:W3:Y:S01]  /*0790*/  LDG.E.64 R24, desc[UR12][R6.64] ;  /* 0x0000000c06187981 */ /* 0x000ee2000c1e1b00 */
[----:B------:R-:W0:Y:S01]  /*07a0*/  LDCU.128 UR16, c[0x0][0x390] ;  /* 0x00007200ff1077ac */ /* 0x000e220008000c00 */
[----:B------:R-:W-:Y:S01]  /*07b0*/  DADD R26, -R28, 1 ;  /* 0x3ff000001c1a7429 */ /* 0x000fe20000000100 */
[----:B------:R-:W-:-:S07]  /*07c0*/  VIADD R0, R2, 0x1 ;  /* 0x0000000102007836 */ /* 0x000fce0000000000 */
[----:B------:R-:W-:-:S07]  /*07d0*/  DMUL R20, R20, R26 ;  /* 0x0000001a14147228 */ /* 0x000fce0000000000 */
[----:B------:R1:W-:Y:S01]  /*07e0*/  STL.64 [R1+0x190], R20 ;  /* 0x0001901401007387 */ /* 0x0003e20000100a00 */
[----:B---3-5:R-:W-:-:S08]  /*07f0*/  DADD R24, -R22, R24 ;  /* 0x0000000016187229 */ /* 0x028fd00000000118 */
[----:B------:R-:W-:-:S07]  /*0800*/  DFMA R22, R24, R28, R22 ;  /* 0x0000001c1816722b */ /* 0x000fce0000000016 */
[----:B------:R1:W-:Y:S01]  /*0810*/  STL.64 [R1+0x4b0], R22 ;  /* 0x0004b01601007387 */ /* 0x0003e20000100a00 */
[----:B0-----:R-:W-:-:S06]  /*0820*/  DSETP.GEU.AND P0, PT, R22, UR18, PT ;  /* 0x0000001216007e2a */ /* 0x001fcc000bf0e000 */
[----:B------:R-:W-:-:S14]  /*0830*/  DSETP.GT.OR P0, PT, R22, UR16, !P0 ;  /* 0x0000001016007e2a */ /* 0x000fdc000c704400 */
[----:B------:R-:W-:-:S04]  /*0840*/  @!P0 IMAD.MOV R0, RZ, RZ, R2 ;  /* 0x000000ffff008224 */ /* 0x000fc800078e0202 */
[----:B------:R-:W-:Y:S01]  /*0850*/  IMAD.MOV.U32 R2, RZ, RZ, R0 ;  /* 0x000000ffff027224 */ /* 0x000fe200078e0000 */
[----:B-1----:R-:W-:Y:S06]  /*0860*/  BRA `(.L_x_27) ;  /* 0x0000000000147947 */ /* 0x002fec0003800000 */
.L_x_24:
[----:B------:R-:W3:Y:S01]  /*0870*/  LDG.E.64 R20, desc[UR12][R16.64] ;  /* 0x0000000c10147981 */ /* 0x000ee2000c1e1b00 */
[----:B------:R-:W-:Y:S01]  /*0880*/  MOV R22, 0x9999999a ;  /* 0x9999999a00167802 */ /* 0x000fe20000000f00 */
[----:B------:R-:W-:-:S05]  /*0890*/  IMAD.MOV.U32 R23, RZ, RZ, 0x3fb99999 ;  /* 0x3fb99999ff177424 */ /* 0x000fca00078e00ff */
[----:B------:R0:W-:Y:S04]  /*08a0*/  STL.64 [R1+0x190], R22 ;  /* 0x0001901601007387 */ /* 0x0001e80000100a00 */
[----:B---3--:R0:W-:Y:S02]  /*08b0*/  STL.64 [R1+0x4b0], R20 ;  /* 0x0004b01401007387 */ /* 0x0081e40000100a00 */
.L_x_27:
[----:B------:R-:W-:Y:S05]  /*08c0*/  BSYNC.RECONVERGENT B4 ;  /* 0x0000000000047941 */ /* 0x000fea0003800200 */
.L_x_23:
[----:B------:R-:W-:Y:S01]  /*08d0*/  ISETP.NE.AND P0, PT, R10, 0x1, PT ;  /* 0x000000010a00780c */ /* 0x000fe20003f05270 */
[----:B------:R-:W-:-:S12]  /*08e0*/  IMAD.MOV.U32 R0, RZ, RZ, R40 ;  /* 0x000000ffff007224 */ /* 0x000fd800078e0028 */
[----:B------:R-:W-:Y:S05]  /*08f0*/  @!P0 BRA `(.L_x_22) ;  /* 0x0000000400c88947 */ /* 0x000fea0003800000 */
[----:B------:R-:W-:Y:S04]  /*0900*/  BSSY.RECONVERGENT B4, `(.L_x_28) ;  /* 0x0000031000047945 */ /* 0x000fe80003800200 */
[----:B------:R-:W-:Y:S05]  /*0910*/  @!P1 BRA `(.L_x_29) ;  /* 0x0000000000a89947 */ /* 0x000fea0003800000 */
[----:B0-----:R-:W3:Y:S04]  /*0920*/  LDL.64 R22, [R1+0x198] ;  /* 0x0001980001167983 */ /* 0x001ee80000100a00 */
[----:B------:R0:W5:Y:S01]  /*0930*/  LDL.64 R20, [R1+0x4b8] ;  /* 0x0004b80001147983 */ /* 0x0001620000100a00 */
[----:B------:R-:W-:Y:S01]  /*0940*/  UMOV UR6, 0xd2f1a9fc ;  /* 0xd2f1a9fc00067882 */ /* 0x000fe20000000000 */
[----:B------:R-:W-:Y:S01]  /*0950*/  UMOV UR7, 0x3f50624d ;  /* 0x3f50624d00077882 */ /* 0x000fe20000000000 */
[----:B------:R-:W-:Y:S01]  /*0960*/  IMAD.MOV.U32 R24, RZ, RZ, 0x1 ;  /* 0x00000001ff187424 */ /* 0x000fe200078e00ff */
        /* <DEDUP_REMOVED lines=22> */
.L_x_31:
[----:B------:R-:W-:Y:S05]  /*0ad0*/  BSYNC.RECONVERGENT B5 ;  /* 0x0000000000057941 */ /* 0x000fea0003800200 */
.L_x_30:
[----:B------:R-:W3:Y:S01]  /*0ae0*/  LDG.E.64 R6, desc[UR12][R6.64+0x8] ;  /* 0x0000080c06067981 */ /* 0x000ee2000c1e1b00 */
[----:B------:R-:W0:Y:S01]  /*0af0*/  LDCU.128 UR16, c[0x0][0x390] ;  /* 0x00007200ff1077ac */ /* 0x000e220008000c00 */
[----:B------:R-:W-:Y:S01]  /*0b00*/  DADD R26, -R28, 1 ;  /* 0x3ff000001c1a7429 */ /* 0x000fe20000000100 */
[----:B------:R-:W-:-:S07]  /*0b10*/  IADD3 R0, PT, PT, R2, 0x1, RZ ;  /* 0x0000000102007810 */ /* 0x000fce0007ffe0ff */
[----:B------:R-:W-:-:S07]  /*0b20*/  DMUL R22, R22, R26 ;  /* 0x0000001a16167228 */ /* 0x000fce0000000000 */
[----:B------:R1:W-:Y:S01]  /*0b30*/  STL.64 [R1+0x198], R22 ;  /* 0x0001981601007387 */ /* 0x0003e20000100a00 */
[----:B---3-5:R-:W-:-:S08]  /*0b40*/  DADD R24, R6, -R20 ;  /* 0x0000000006187229 */ /* 0x028fd00000000814 */
[----:B------:R-:W-:-:S07]  /*0b50*/  DFMA R20, R24, R28, R20 ;  /* 0x0000001c1814722b */ /* 0x000fce0000000014 */
[----:B------:R1:W-:Y:S01]  /*0b60*/  STL.64 [R1+0x4b8], R20 ;  /* 0x0004b81401007387 */ /* 0x0003e20000100a00 */
[----:B0-----:R-:W-:-:S06]  /*0b70*/  DSETP.GEU.AND P0, PT, R20, UR18, PT ;  /* 0x0000001214007e2a */ /* 0x001fcc000bf0e000 */
[----:B------:R-:W-:-:S14]  /*0b80*/  DSETP.GT.OR P0, PT, R20, UR16, !P0 ;  /* 0x0000001014007e2a */ /* 0x000fdc000c704400 */
[----:B------:R-:W-:-:S04]  /*0b90*/  @!P0 IMAD.MOV R0, RZ, RZ, R2 ;  /* 0x000000ffff008224 */ /* 0x000fc800078e0202 */
[----:B------:R-:W-:Y:S01]  /*0ba0*/  IMAD.MOV.U32 R2, RZ, RZ, R0 ;  /* 0x000000ffff027224 */ /* 0x000fe200078e0000 */
[----:B-1----:R-:W-:Y:S06]  /*0bb0*/  BRA `(.L_x_32) ;  /* 0x0000000000147947 */ /* 0x002fec0003800000 */
.L_x_29:
[----:B------:R-:W3:Y:S01]  /*0bc0*/  LDG.E.64 R6, desc[UR12][R16.64+0x8] ;  /* 0x0000080c10067981 */ /* 0x000ee2000c1e1b00 */
[----:B0-----:R-:W-:Y:S02]  /*0bd0*/  IMAD.MOV.U32 R20, RZ, RZ, -0x66666666 ;  /* 0x9999999aff147424 */ /* 0x001fe400078e00ff */
[----:B------:R-:W-:-:S05]  /*0be0*/  IMAD.MOV.U32 R21, RZ, RZ, 0x3fb99999 ;  /* 0x3fb99999ff157424 */ /* 0x000fca00078e00ff */
[----:B------:R0:W-:Y:S04]  /*0bf0*/  STL.64 [R1+0x198], R20 ;  /* 0x0001981401007387 */ /* 0x0001e80000100a00 */
[----:B---3--:R0:W-:Y:S02]  /*0c00*/  STL.64 [R1+0x4b8], R6 ;  /* 0x0004b80601007387 */ /* 0x0081e40000100a00 */
.L_x_32:
[----:B------:R-:W-:Y:S05]  /*0c10*/  BSYNC.RECONVERGENT B4 ;  /* 0x0000000000047941 */ /* 0x000fea0003800200 */
.L_x_28:
[----:B------:R-:W-:Y:S01]  /*0c20*/  ISETP.NE.AND P0, PT, R10, 0x2, PT ;  /* 0x000000020a00780c */ /* 0x000fe20003f05270 */
[----:B------:R-:W-:-:S12]  /*0c30*/  VIADD R0, R42, 0x2 ;  /* 0x000000022a007836 */ /* 0x000fd80000000000 */
[----:B------:R-:W-:Y:S05]  /*0c40*/  @!P0 BRA `(.L_x_22) ;  /* 0x0000000000f48947 */ /* 0x000fea0003800000 */
[----:B------:R-:W-:-:S13]  /*0c50*/  ISETP.NE.AND P0, PT, R12, R43, PT ;  /* 0x0000002b0c00720c */ /* 0x000fda0003f05270 */
[----:B------:R-:W-:Y:S05]  /*0c60*/  @!P0 BRA `(.L_x_33) ;  /* 0x0000000000c08947 */ /* 0x000fea0003800000 */
[----:B0-----:R-:W3:Y:S04]  /*0c70*/  LDL.64 R6, [R1+0x1a0] ;  /* 0x0001a00001067983 */ /* 0x001ee80000100a00 */
        /* <DEDUP_REMOVED lines=26> */
.L_x_35:
[----:B------:R-:W-:Y:S05]  /*0e20*/  BSYNC.RECONVERGENT B4 ;  /* 0x0000000000047941 */ /* 0x000fea0003800200 */
.L_x_34:
[----:B------:R-:W0:Y:S01]  /*0e30*/  LDCU.64 UR6, c[0x0][0x380] ;  /* 0x00007000ff0677ac */ /* 0x000e220008000a00 */
[----:B------:R-:W-:Y:S01]  /*0e40*/  IADD3 R0, P0, PT, R42, R9, RZ ;  /* 0x000000092a007210 */ /* 0x000fe20007f1e0ff */
[----:B------:R-:W1:Y:S03]  /*0e50*/  LDCU.128 UR16, c[0x0][0x390] ;  /* 0x00007200ff1077ac */ /* 0x000e660008000c00 */
[----:B------:R-:W-:Y:S02]  /*0e60*/  LEA.HI.X.SX32 R23, R9, R38, 0x1, P0 ;  /* 0x0000002609177211 */ /* 0x000fe400000f0eff */
[----:B0-----:R-:W-:-:S04]  /*0e70*/  LEA R26, P0, R0, UR6, 0x3 ;  /* 0x00000006001a7c11 */ /* 0x001fc8000f8018ff */
[----:B------:R-:W-:-:S05]  /*0e80*/  LEA.HI.X R27, R0, UR7, R23, 0x3, P0 ;  /* 0x00000007001b7c11 */ /* 0x000fca00080f1c17 */
[----:B------:R-:W3:Y:S01]  /*0e90*/  LDG.E.64 R22, desc[UR12][R26.64+0x10] ;  /* 0x0000100c1a167981 */ /* 0x000ee2000c1e1b00 */
[----:B------:R-:W-:Y:S01]  /*0ea0*/  DADD R24, -R28, 1 ;  /* 0x3ff000001c187429 */ /* 0x000fe20000000100 */
[----:B------:R-:W-:Y:S02]  /*0eb0*/  VIADD R4, R2, 0x1 ;  /* 0x0000000102047836 */ /* 0x000fe40000000000 */
[----:B------:R-:W-:-:S05]  /*0ec0*/  IMAD.MOV.U32 R0, RZ, RZ, R14 ;  /* 0x000000ffff007224 */ /* 0x000fca00078e000e */
[----:B------:R-:W-:-:S07]  /*0ed0*/  DMUL R6, R6, R24 ;  /* 0x0000001806067228 */ /* 0x000fce0000000000 */
[----:B------:R4:W-:Y:S01]  /*0ee0*/  STL.64 [R1+0x1a0], R6 ;  /* 0x0001a00601007387 */ /* 0x0009e20000100a00 */
[----:B---3-5:R-:W-:-:S08]  /*0ef0*/  DADD R22, -R20, R22 ;  /* 0x0000000014167229 */ /* 0x028fd00000000116 */
[----:B------:R-:W-:-:S07]  /*0f00*/  DFMA R20, R22, R28, R20 ;  /* 0x0000001c1614722b */ /* 0x000fce0000000014 */
[----:B------:R4:W-:Y:S01]  /*0f10*/  STL.64 [R1+0x4c0], R20 ;  /* 0x0004c01401007387 */ /* 0x0009e20000100a00 */
[----:B-1----:R-:W-:-:S06]  /*0f20*/  DSETP.GEU.AND P0, PT, R20, UR18, PT ;  /* 0x0000001214007e2a */ /* 0x002fcc000bf0e000 */
[----:B------:R-:W-:-:S14]  /*0f30*/  DSETP.GT.OR P0, PT, R20, UR16, !P0 ;  /* 0x0000001014007e2a */ /* 0x000fdc000c704400 */
[----:B------:R-:W-:-:S05]  /*0f40*/  @!P0 IMAD.MOV R4, RZ, RZ, R2 ;  /* 0x000000ffff048224 */ /* 0x000fca00078e0202 */
[----:B------:R-:W-:Y:S01]  /*0f50*/  MOV R2, R4 ;  /* 0x0000000400027202 */ /* 0x000fe20000000f00 */
[----:B----4-:R-:W-:Y:S06]  /*0f60*/  BRA `(.L_x_22) ;  /* 0x00000000002c7947 */ /* 0x010fec0003800000 */
.L_x_33:
[----:B------:R-:W1:Y:S01]  /*0f70*/  LDCU.64 UR6, c[0x0][0x380] ;  /* 0x00007000ff0677ac */ /* 0x000e620008000a00 */
[----:B------:R-:W-:-:S05]  /*0f80*/  IADD3 R0, P0, PT, R42, R41, RZ ;  /* 0x000000292a007210 */ /* 0x000fca0007f1e0ff */
[----:B0-----:R-:W-:Y:S01]  /*0f90*/  IMAD.X R7, R11, 0x1, R38, P0 ;  /* 0x000000010b077824 */ /* 0x001fe200000e0626 */
[----:B-1----:R-:W-:-:S04]  /*0fa0*/  LEA R6, P0, R0, UR6, 0x3 ;  /* 0x0000000600067c11 */ /* 0x002fc8000f8018ff */
[----:B------:R-:W-:-:S06]  /*0fb0*/  LEA.HI.X R7, R0, UR7, R7, 0x3, P0 ;  /* 0x0000000700077c11 */ /* 0x000fcc00080f1c07 */
[----:B------:R-:W3:Y:S01]  /*0fc0*/  LDG.E.64 R6, desc[UR12][R6.64+0x10] ;  /* 0x0000100c06067981 */ /* 0x000ee2000c1e1b00 */
[----:B------:R-:W-:Y:S02]  /*0fd0*/  IMAD.MOV.U32 R20, RZ, RZ, -0x66666666 ;  /* 0x9999999aff147424 */ /* 0x000fe400078e00ff */
[----:B------:R-:W-:Y:S02]  /*0fe0*/  IMAD.MOV.U32 R21, RZ, RZ, 0x3fb99999 ;  /* 0x3fb99999ff157424 */ /* 0x000fe400078e00ff */
[----:B------:R-:W-:-:S03]  /*0ff0*/  IMAD.MOV.U32 R0, RZ, RZ, R14 ;  /* 0x000000ffff007224 */ /* 0x000fc600078e000e */
[----:B------:R1:W-:Y:S04]  /*1000*/  STL.64 [R1+0x1a0], R20 ;  /* 0x0001a01401007387 */ /* 0x0003e80000100a00 */
[----:B---3--:R1:W-:Y:S02]  /*1010*/  STL.64 [R1+0x4c0], R6 ;  /* 0x0004c00601007387 */ /* 0x0083e40000100a00 */
.L_x_22:
[----:B------:R-:W-:Y:S05]  /*1020*/  BSYNC.RECONVERGENT B3 ;  /* 0x0000000000037941 */ /* 0x000fea0003800200 */
.L_x_21:
[----:B------:R-:W-:Y:S01]  /*1030*/  ISETP.GT.U32.AND P0, PT, R13, -0x4, PT ;  /* 0xfffffffc0d00780c */ /* 0x000fe20003f04070 */
[----:B------:R-:W-:-:S12]  /*1040*/  BSSY.RECONVERGENT B3, `(.L_x_36) ;  /* 0x00000dc000037945 */ /* 0x000fd80003800200 */
[----:B------:R-:W-:Y:S05]  /*1050*/  @P0 BRA `(.L_x_37) ;  /* 0x0000000c00680947 */ /* 0x000fea0003800000 */
[----:B------:R-:W-:Y:S01]  /*1060*/  IMAD.IADD R8, R9, 0x1, R0 ;  /* 0x0000000109087824 */ /* 0x000fe200078e0200 */
[----:B01----:R-:W-:-:S07]  /*1070*/  SHF.R.S32.HI R7, RZ, 0x1f, R9 ;  /* 0x0000001fff077819 */ /* 0x003fce0000011409 */
.L_x_57:
[----:B------:R-:W-:Y:S02]  /*1080*/  ISETP.NE.AND P0, PT, R12, R43, PT ;  /* 0x0000002b0c00720c */ /* 0x000fe40003f05270 */
[----:B-1----:R-:W-:-:S11]  /*1090*/  MOV R22, R0 ;  /* 0x0000000000167202 */ /* 0x002fd60000000f00 */
[----:B0-----:R-:W-:-:S06]  /*10a0*/  @!P0 IMAD.WIDE R26, R22, 0x8, R18 ;  /* 0x00000008161a8825 */ /* 0x001fcc00078e0212 */
[----:B------:R-:W3:Y:S01]  /*10b0*/  @!P0 LDG.E.64 R26, desc[UR12][R26.64] ;  /* 0x0000000c1a1a8981 */ /* 0x000ee2000c1e1b00 */
[C---:B------:R-:W-:Y:S01]  /*10c0*/  IMAD R6, R0.reuse, 0x8, R39 ;  /* 0x0000000800067824 */ /* 0x040fe200078e0227 */
[----:B------:R-:W-:Y:S01]  /*10d0*/  SHF.R.S32.HI R24, RZ, 0x1f, R0 ;  /* 0x0000001fff187819 */ /* 0x000fe20000011400 */
[----:B------:R-:W-:Y:S01]  /*10e0*/  @!P0 IMAD.MOV.U32 R20, RZ, RZ, -0x66666666 ;  /* 0x9999999aff148424 */ /* 0x000fe200078e00ff */
[----:B------:R-:W-:Y:S01]  /*10f0*/  BSSY.RECONVERGENT B4, `(.L_x_38) ;  /* 0x0000032000047945 */ /* 0x000fe20003800200 */
[----:B------:R-:W-:Y:S02]  /*1100*/  @!P0 IMAD.MOV.U32 R21, RZ, RZ, 0x3fb99999 ;  /* 0x3fb99999ff158424 */ /* 0x000fe400078e00ff */
[C---:B------:R-:W-:Y:S02]  /*1110*/  IMAD R4, R0.reuse, 0x8, R15 ;  /* 0x0000000800047824 */ /* 0x040fe400078e020f */
[----:B------:R-:W-:Y:S01]  /*1120*/  VIADD R0, R0, 0x4 ;  /* 0x0000000400007836 */ /* 0x000fe20000000000 */
[----:B------:R0:W-:Y:S04]  /*1130*/  @!P0 STL.64 [R6+-0x10], R20 ;  /* 0xfffff01406008387 */ /* 0x0001e80000100a00 */
[----:B------:R-:W-:Y:S01]  /*1140*/  ISETP.GE.AND P1, PT, R0, R5, PT ;  /* 0x000000050000720c */ /* 0x000fe20003f26270 */
[----:B---3--:R0:W-:Y:S01]  /*1150*/  @!P0 STL.64 [R4+-0x10], R26 ;  /* 0xfffff01a04008387 */ /* 0x0081e20000100a00 */
[----:B------:R-:W-:Y:S11]  /*1160*/  @!P0 BRA `(.L_x_39) ;  /* 0x0000000000a88947 */ /* 0x000ff60003800000 */
[----:B0-----:R-:W3:Y:S04]  /*1170*/  LDL.64 R20, [R6+-0x10] ;  /* 0xfffff00006147983 */ /* 0x001ee80000100a00 */
[----:B------:R0:W5:Y:S01]  /*1180*/  LDL.64 R26, [R4+-0x10] ;  /* 0xfffff000041a7983 */ /* 0x0001620000100a00 */
        /* <DEDUP_REMOVED lines=25> */
.L_x_41:
[----:B------:R-:W-:Y:S05]  /*1320*/  BSYNC.RECONVERGENT B5 ;  /* 0x0000000000057941 */ /* 0x000fea0003800200 */
.L_x_40:
[----:B------:R-:W0:Y:S02]  /*1330*/  LDC.64 R30, c[0x0][0x380] ;  /* 0x0000e000ff1e7b82 */ /* 0x000e240000000a00 */
[----:B0-----:R-:W-:-:S05]  /*1340*/  IMAD.WIDE R34, R8, 0x8, R30 ;  /* 0x0000000808227825 */ /* 0x001fca00078e021e */
[----:B------:R-:W3:Y:S01]  /*1350*/  LDG.E.64 R32, desc[UR12][R34.64] ;  /* 0x0000000c22207981 */ /* 0x000ee2000c1e1b00 */
[----:B------:R-:W-:-:S08]  /*1360*/  DADD R30, -R28, 1 ;  /* 0x3ff000001c1e7429 */ /* 0x000fd00000000100 */
[----:B------:R-:W-:Y:S01]  /*1370*/  DMUL R30, R20, R30 ;  /* 0x0000001e141e7228 */ /* 0x000fe20000000000 */
[----:B------:R-:W-:Y:S01]  /*1380*/  VIADD R20, R2, 0x1 ;  /* 0x0000000102147836 */ /* 0x000fe20000000000 */
[----:B---3-5:R-:W-:-:S08]  /*1390*/  DADD R32, -R26, R32 ;  /* 0x000000001a207229 */ /* 0x028fd00000000120 */
[----:B------:R-:W-:-:S07]  /*13a0*/  DFMA R32, R32, R28, R26 ;  /* 0x0000001c2020722b */ /* 0x000fce000000001a */
[----:B------:R1:W-:Y:S01]  /*13b0*/  STL.64 [R4+-0x10], R32 ;  /* 0xfffff02004007387 */ /* 0x0003e20000100a00 */
[----:B------:R-:W-:-:S03]  /*13c0*/  DSETP.GEU.AND P0, PT, R32, UR10, PT ;  /* 0x0000000a20007e2a */ /* 0x000fc6000bf0e000 */
[----:B------:R1:W-:Y:S03]  /*13d0*/  STL.64 [R6+-0x10], R30 ;  /* 0xfffff01e06007387 */ /* 0x0003e60000100a00 */
[----:B------:R-:W-:-:S14]  /*13e0*/  DSETP.GT.OR P0, PT, R32, UR8, !P0 ;  /* 0x0000000820007e2a */ /* 0x000fdc000c704400 */
[----:B------:R-:W-:-:S05]  /*13f0*/  @!P0 IMAD.MOV R20, RZ, RZ, R2 ;  /* 0x000000ffff148224 */ /* 0x000fca00078e0202 */
[----:B-1----:R-:W-:-:S07]  /*1400*/  MOV R2, R20 ;  /* 0x0000001400027202 */ /* 0x002fce0000000f00 */
.L_x_39:
[----:B------:R-:W-:Y:S05]  /*1410*/  BSYNC.RECONVERGENT B4 ;  /* 0x0000000000047941 */ /* 0x000fea0003800200 */
.L_x_38:
[-C--:B0-----:R-:W-:Y:S01]  /*1420*/  IADD3 R21, P0, PT, R41, R22.reuse, RZ ;  /* 0x0000001629157210 */ /* 0x081fe20007f1e0ff */
[----:B------:R-:W-:Y:S01]  /*1430*/  BSSY.RECONVERGENT B4, `(.L_x_42) ;  /* 0x0000038000047945 */ /* 0x000fe20003800200 */
[----:B------:R-:W-:-:S03]  /*1440*/  IADD3 R23, P2, PT, R9, R22, RZ ;  /* 0x0000001609177210 */ /* 0x000fc60007f5e0ff */
[--C-:B------:R-:W-:Y:S01]  /*1450*/  IMAD.X R26, R11, 0x1, R24.reuse, P0 ;  /* 0x000000010b1a7824 */ /* 0x100fe200000e0618 */
[----:B------:R-:W-:Y:S01]  /*1460*/  LEA R20, P0, R21, UR20, 0x3 ;  /* 0x0000001415147c11 */ /* 0x000fe2000f8018ff */
[----:B------:R-:W-:Y:S01]  /*1470*/  IMAD.X R24, R7, 0x1, R24, P2 ;  /* 0x0000000107187824 */ /* 0x000fe200010e0618 */
[----:B------:R-:W-:Y:S02]  /*1480*/  ISETP.NE.AND P2, PT, R12, R43, PT ;  /* 0x0000002b0c00720c */ /* 0x000fe40003f45270 */
[----:B------:R-:W-:Y:S02]  /*1490*/  LEA R22, P3, R23, UR20, 0x3 ;  /* 0x0000001417167c11 */ /* 0x000fe4000f8618ff */
[----:B------:R-:W-:Y:S02]  /*14a0*/  LEA.HI.X R21, R21, UR21, R26, 0x3, P0 ;  /* 0x0000001515157c11 */ /* 0x000fe400080f1c1a */
[----:B------:R-:W-:-:S07]  /*14b0*/  LEA.HI.X R23, R23, UR21, R24, 0x3, P3 ;  /* 0x0000001517177c11 */ /* 0x000fce00098f1c18 */
[----:B------:R-:W-:Y:S05]  /*14c0*/  @!P2 BRA `(.L_x_43) ;  /* 0x0000000000a4a947 */ /* 0x000fea0003800000 */
[----:B------:R-:W3:Y:S04]  /*14d0*/  LDL.64 R24, [R6+-0x8] ;  /* 0xfffff80006187983 */ /* 0x000ee80000100a00 */
[----:B------:R0:W5:Y:S01]  /*14e0*/  LDL.64 R26, [R4+-0x8] ;  /* 0xfffff800041a7983 */ /* 0x0001620000100a00 */
        /* <DEDUP_REMOVED lines=22> */
[----:B------:R-:W-:Y:S02]  /*1650*/  MOV R29, R25 ;  /* 0x00000019001d7202 */ /* 0x000fe40000000f00 */
[----:B------:R-:W-:-:S07]  /*1660*/  MOV R44, 0x1680 ;  /* 0x00001680002c7802 */ /* 0x000fce0000000f00 */
[----:B--2--5:R-:W-:Y:S05]  /*1670*/  CALL.REL.NOINC `($__internal_0_$__cuda_sm20_div_rn_f64_full) ;  /* 0x0000000800a87944 */ /* 0x024fea0003c00000 */
.L_x_45:
[----:B------:R-:W-:Y:S05]  /*1680*/  BSYNC.RECONVERGENT B5 ;  /* 0x0000000000057941 */ /* 0x000fea0003800200 */
.L_x_44:
        /* <DEDUP_REMOVED lines=10> */
[----:B------:R-:W-:-:S04]  /*1730*/  @!P0 IMAD.MOV R24, RZ, RZ, R2 ;  /* 0x000000ffff188224 */ /* 0x000fc800078e0202 */
[----:B------:R-:W-:Y:S01]  /*1740*/  IMAD.MOV.U32 R2, RZ, RZ, R24 ;  /* 0x000000ffff027224 */ /* 0x000fe200078e0018 */
[----:B0-----:R-:W-:Y:S06]  /*1750*/  BRA `(.L_x_46) ;  /* 0x0000000000147947 */ /* 0x001fec0003800000 */
.L_x_43:
[----:B------:R-:W3:Y:S01]  /*1760*/  LDG.E.64 R26, desc[UR12][R20.64+0x8] ;  /* 0x0000080c141a7981 */ /* 0x000ee2000c1e1b00 */
[----:B------:R-:W-:Y:S01]  /*1770*/  IMAD.MOV.U32 R24, RZ, RZ, -0x66666666 ;  /* 0x9999999aff187424 */ /* 0x000fe200078e00ff */
[----:B------:R-:W-:-:S05]  /*1780*/  MOV R25, 0x3fb99999 ;  /* 0x3fb9999900197802 */ /* 0x000fca0000000f00 */
[----:B------:R0:W-:Y:S04]  /*1790*/  STL.64 [R6+-0x8], R24 ;  /* 0xfffff81806007387 */ /* 0x0001e80000100a00 */
[----:B---3--:R0:W-:Y:S02]  /*17a0*/  STL.64 [R4+-0x8], R26 ;  /* 0xfffff81a04007387 */ /* 0x0081e40000100a00 */
.L_x_46:
[----:B------:R-:W-:Y:S05]  /*17b0*/  BSYNC.RECONVERGENT B4 ;  /* 0x0000000000047941 */ /* 0x000fea0003800200 */
.L_x_42:
[----:B------:R-:W-:Y:S04]  /*17c0*/  BSSY.RECONVERGENT B4, `(.L_x_47) ;  /* 0x0000030000047945 */ /* 0x000fe80003800200 */
[----:B------:R-:W-:Y:S05]  /*17d0*/  @!P2 BRA `(.L_x_48) ;  /* 0x0000000000a4a947 */ /* 0x000fea0003800000 */
[----:B0-----:R-:W3:Y:S04]  /*17e0*/  LDL.64 R26, [R6] ;  /* 0x00000000061a7983 */ /* 0x001ee80000100a00 */
[----:B------:R0:W5:Y:S01]  /*17f0*/  LDL.64 R24, [R4] ;  /* 0x0000000004187983 */ /* 0x0001620000100a00 */
        /* <DEDUP_REMOVED lines=25> */
.L_x_50:
[----:B------:R-:W-:Y:S05]  /*1990*/  BSYNC.RECONVERGENT B5 ;  /* 0x0000000000057941 */ /* 0x000fea0003800200 */
.L_x_49:
[----:B------:R-:W3:Y:S01]  /*19a0*/  LDG.E.64 R32, desc[UR12][R22.64+0x10] ;  /* 0x0000100c16207981 */ /* 0x000ee2000c1e1b00 */
[----:B------:R-:W-:-:S08]  /*19b0*/  DADD R30, -R28, 1 ;  /* 0x3ff000001c1e7429 */ /* 0x000fd00000000100 */
[----:B------:R-:W-:Y:S02]  /*19c0*/  DMUL R30, R26, R30 ;  /* 0x0000001e1a1e7228 */ /* 0x000fe40000000000 */
[----:B---3-5:R-:W-:-:S08]  /*19d0*/  DADD R32, -R24, R32 ;  /* 0x0000000018207229 */ /* 0x028fd00000000120 */
[----:B------:R-:W-:Y:S01]  /*19e0*/  DFMA R32, R32, R28, R24 ;  /* 0x0000001c2020722b */ /* 0x000fe20000000018 */
[----:B------:R-:W-:-:S06]  /*19f0*/  VIADD R24, R2, 0x1 ;  /* 0x0000000102187836 */ /* 0x000fcc0000000000 */
[----:B------:R0:W-:Y:S01]  /*1a00*/  STL.64 [R4], R32 ;  /* 0x0000002004007387 */ /* 0x0001e20000100a00 */
[----:B------:R-:W-:-:S03]  /*1a10*/  DSETP.GEU.AND P0, PT, R32, UR10, PT ;  /* 0x0000000a20007e2a */ /* 0x000fc6000bf0e000 */
[----:B------:R0:W-:Y:S03]  /*1a20*/  STL.64 [R6], R30 ;  /* 0x0000001e06007387 */ /* 0x0001e60000100a00 */
[----:B------:R-:W-:-:S14]  /*1a30*/  DSETP.GT.OR P0, PT, R32, UR8, !P0 ;  /* 0x0000000820007e2a */ /* 0x000fdc000c704400 */
[----:B------:R-:W-:-:S05]  /*1a40*/  @!P0 IADD3 R24, PT, PT, R2, RZ, RZ ;  /* 0x000000ff02188210 */ /* 0x000fca0007ffe0ff */
[----:B------:R-:W-:Y:S01]  /*1a50*/  IMAD.MOV.U32 R2, RZ, RZ, R24 ;  /* 0x000000ffff027224 */ /* 0x000fe200078e0018 */
[----:B0-----:R-:W-:Y:S06]  /*1a60*/  BRA `(.L_x_51) ;  /* 0x0000000000147947 */ /* 0x001fec0003800000 */
.L_x_48:
[----:B0-----:R-:W3:Y:S01]  /*1a70*/  LDG.E.64 R26, desc[UR12][R20.64+0x10] ;  /* 0x0000100c141a7981 */ /* 0x001ee2000c1e1b00 */
[----:B------:R-:W-:Y:S02]  /*1a80*/  IMAD.MOV.U32 R24, RZ, RZ, -0x66666666 ;  /* 0x9999999aff187424 */ /* 0x000fe400078e00ff */
[----:B------:R-:W-:-:S05]  /*1a90*/  IMAD.MOV.U32 R25, RZ, RZ, 0x3fb99999 ;  /* 0x3fb99999ff197424 */ /* 0x000fca00078e00ff */
[----:B------:R0:W-:Y:S04]  /*1aa0*/  STL.64 [R6], R24 ;  /* 0x0000001806007387 */ /* 0x0001e80000100a00 */
[----:B---3--:R0:W-:Y:S02]  /*1ab0*/  STL.64 [R4], R26 ;  /* 0x0000001a04007387 */ /* 0x0081e40000100a00 */
.L_x_51:
[----:B------:R-:W-:Y:S05]  /*1ac0*/  BSYNC.RECONVERGENT B4 ;  /* 0x0000000000047941 */ /* 0x000fea0003800200 */
.L_x_47:
[----:B------:R-:W-:Y:S04]  /*1ad0*/  BSSY.RECONVERGENT B4, `(.L_x_52) ;  /* 0x0000030000047945 */ /* 0x000fe80003800200 */
[----:B------:R-:W-:Y:S05]  /*1ae0*/  @!P2 BRA `(.L_x_53) ;  /* 0x0000000000a4a947 */ /* 0x000fea0003800000 */
[----:B------:R-:W3:Y:S04]  /*1af0*/  LDL.64 R20, [R6+0x8] ;  /* 0x0000080006147983 */ /* 0x000ee80000100a00 */
[----:B0-----:R0:W5:Y:S01]  /*1b00*/  LDL.64 R24, [R4+0x8] ;  /* 0x0000080004187983 */ /* 0x0011620000100a00 */
        /* <DEDUP_REMOVED lines=21> */
[----:B------:R-:W-:Y:S01]  /*1c60*/  MOV R28, R20 ;  /* 0x00000014001c7202 */ /* 0x000fe20000000f00 */
[----:B------:R-:W-:Y:S01]  /*1c70*/  IMAD.MOV.U32 R29, RZ, RZ, R21 ;  /* 0x000000ffff1d7224 */ /* 0x000fe200078e0015 */
[----:B------:R-:W-:-:S07]  /*1c80*/  MOV R44, 0x1ca0 ;  /* 0x00001ca0002c7802 */ /* 0x000fce0000000f00 */
[----:B--2--5:R-:W-:Y:S05]  /*1c90*/  CALL.REL.NOINC `($__internal_0_$__cuda_sm20_div_rn_f64_full) ;  /* 0x0000000400207944 */ /* 0x024fea0003c00000 */
.L_x_55:
[----:B------:R-:W-:Y:S05]  /*1ca0*/  BSYNC.RECONVERGENT B5 ;  /* 0x0000000000057941 */ /* 0x000fea0003800200 */
.L_x_54:
[----:B------:R-:W3:Y:S01]  /*1cb0*/  LDG.E.64 R30, desc[UR12][R22.64+0x18] ;  /* 0x0000180c161e7981 */ /* 0x000ee2000c1e1b00 */
[----:B------:R-:W-:-:S08]  /*1cc0*/  DADD R26, -R28, 1 ;  /* 0x3ff000001c1a7429 */ /* 0x000fd00000000100 */
[----:B------:R-:W-:Y:S01]  /*1cd0*/  DMUL R26, R20, R26 ;  /* 0x0000001a141a7228 */ /* 0x000fe20000000000 */
[----:B------:R-:W-:Y:S01]  /*1ce0*/  VIADD R20, R2, 0x1 ;  /* 0x0000000102147836 */ /* 0x000fe20000000000 */
[----:B---3-5:R-:W-:-:S08]  /*1cf0*/  DADD R30, -R24, R30 ;  /* 0x00000000181e7229 */ /* 0x028fd0000000011e */
[----:B------:R-:W-:-:S07]  /*1d00*/  DFMA R30, R30, R28, R24 ;  /* 0x0000001c1e1e722b */ /* 0x000fce0000000018 */
[----:B------:R0:W-:Y:S01]  /*1d10*/  STL.64 [R4+0x8], R30 ;  /* 0x0000081e04007387 */ /* 0x0001e20000100a00 */
[----:B------:R-:W-:-:S03]  /*1d20*/  DSETP.GEU.AND P0, PT, R30, UR10, PT ;  /* 0x0000000a1e007e2a */ /* 0x000fc6000bf0e000 */
[----:B------:R0:W-:Y:S03]  /*1d30*/  STL.64 [R6+0x8], R26 ;  /* 0x0000081a06007387 */ /* 0x0001e60000100a00 */
[----:B------:R-:W-:-:S14]  /*1d40*/  DSETP.GT.OR P0, PT, R30, UR8, !P0 ;  /* 0x000000081e007e2a */ /* 0x000fdc000c704400 */
[----:B------:R-:W-:-:S04]  /*1d50*/  @!P0 IMAD.MOV R20, RZ, RZ, R2 ;  /* 0x000000ffff148224 */ /* 0x000fc800078e0202 */
[----:B------:R-:W-:Y:S01]  /*1d60*/  IMAD.MOV.U32 R2, RZ, RZ, R20 ;  /* 0x000000ffff027224 */ /* 0x000fe200078e0014 */
[----:B0-----:R-:W-:Y:S06]  /*1d70*/  BRA `(.L_x_56) ;  /* 0x0000000000147947 */ /* 0x001fec0003800000 */
.L_x_53:
[----:B------:R-:W3:Y:S01]  /*1d80*/  LDG.E.64 R20, desc[UR12][R20.64+0x18] ;  /* 0x0000180c14147981 */ /* 0x000ee2000c1e1b00 */
[----:B------:R-:W-:Y:S01]  /*1d90*/  MOV R22, 0x9999999a ;  /* 0x9999999a00167802 */ /* 0x000fe20000000f00 */
[----:B------:R-:W-:-:S05]  /*1da0*/  IMAD.MOV.U32 R23, RZ, RZ, 0x3fb99999 ;  /* 0x3fb99999ff177424 */ /* 0x000fca00078e00ff */
[----:B------:R1:W-:Y:S04]  /*1db0*/  STL.64 [R6+0x8], R22 ;  /* 0x0000081606007387 */ /* 0x0003e80000100a00 */
[----:B---3--:R1:W-:Y:S02]  /*1dc0*/  STL.64 [R4+0x8], R20 ;  /* 0x0000081404007387 */ /* 0x0083e40000100a00 */
.L_x_56:
[----:B------:R-:W-:Y:S05]  /*1dd0*/  BSYNC.RECONVERGENT B4 ;  /* 0x0000000000047941 */ /* 0x000fea0003800200 */
.L_x_52:
[----:B------:R-:W-:Y:S01]  /*1de0*/  VIADD R8, R8, 0x4 ;  /* 0x0000000408087836 */ /* 0x000fe20000000000 */
[----:B------:R-:W-:Y:S06]  /*1df0*/  @!P1 BRA `(.L_x_57) ;  /* 0xfffffff000a09947 */ /* 0x000fec000383ffff */
.L_x_37:
[----:B------:R-:W-:Y:S05]  /*1e00*/  BSYNC.RECONVERGENT B3 ;  /* 0x0000000000037941 */ /* 0x000fea0003800200 */
.L_x_36:
[----:B------:R-:W-:-:S05]  /*1e10*/  VIADD R12, R12, 0x1 ;  /* 0x000000010c0c7836 */ /* 0x000fca0000000000 */
[----:B------:R-:W-:-:S13]  /*1e20*/  ISETP.GE.U32.AND P0, PT, R12, R3, PT ;  /* 0x000000030c00720c */ /* 0x000fda0003f06070 */
[----:B------:R-:W-:Y:S05]  /*1e30*/  @!P0 BRA `(.L_x_58) ;  /* 0xffffffe400b48947 */ /* 0x000fea000383ffff */
[----:B------:R-:W-:Y:S05]  /*1e40*/  BSYNC.RECONVERGENT B0 ;  /* 0x0000000000007941 */ /* 0x000fea0003800200 */
.L_x_20:
[----:B------:R-:W-:Y:S01]  /*1e50*/  ISETP.NE.AND P0, PT, R2, 0x2710, PT ;  /* 0x000027100200780c */ /* 0x000fe20003f05270 */
[----:B------:R-:W-:-:S03]  /*1e60*/  IMAD.MOV.U32 R0, RZ, RZ, RZ ;  /* 0x000000ffff007224 */ /* 0x000fc600078e00ff */
[----:B------:R-:W-:-:S13]  /*1e70*/  ISETP.LT.OR P0, PT, R2, 0x2, !P0 ;  /* 0x000000020200780c */ /* 0x000fda0004701670 */
[----:B------:R-:W-:Y:S05]  /*1e80*/  @P0 BRA `(.L_x_19) ;  /* 0x0000000000280947 */ /* 0x000fea0003800000 */
[----:B------:R-:W3:Y:S01]  /*1e90*/  S2UR UR6, SR_CgaCtaId ;  /* 0x00000000000679c3 */ /* 0x000ee20000008800 */
[----:B------:R-:W-:Y:S02]  /*1ea0*/  UMOV UR5, 0x400 ;  /* 0x0000040000057882 */ /* 0x000fe40000000000 */
[----:B---3--:R-:W-:-:S09]  /*1eb0*/  ULEA UR5, UR6, UR5, 0x18 ;  /* 0x0000000506057291 */ /* 0x008fd2000f8ec0ff */
[----:B------:R-:W3:Y:S02]  /*1ec0*/  LDS R0, [UR5] ;  /* 0x00000005ff007984 */ /* 0x000ee40008000800 */
[C---:B---3--:R-:W-:Y:S01]  /*1ed0*/  LEA R2, R0.reuse, R1, 0x2 ;  /* 0x0000000100027211 */ /* 0x048fe200078e10ff */
[----:B------:R-:W-:-:S04]  /*1ee0*/  VIADD R0, R0, 0x2 ;  /* 0x0000000200007836 */ /* 0x000fc80000000000 */
[----:B------:R3:W-:Y:S04]  /*1ef0*/  STL [R2+0x4], R43 ;  /* 0x0000042b02007387 */ /* 0x0007e80000100800 */
[----:B------:R3:W-:Y:S04]  /*1f00*/  STL [R2+0x8], R42 ;  /* 0x0000082a02007387 */ /* 0x0007e80000100800 */
[----:B------:R3:W-:Y:S04]  /*1f10*/  STS [UR5], R0 ;  /* 0x00000000ff007988 */ /* 0x0007e80008000805 */
[----:B------:R3:W-:Y:S02]  /*1f20*/  STL [R1], R0 ;  /* 0x0000000001007387 */ /* 0x0007e40000100800 */
.L_x_19:
[----:B------:R-:W-:Y:S05]  /*1f30*/  BSYNC.RECONVERGENT B1 ;  /* 0x0000000000017941 */ /* 0x000fea0003800200 */
.L_x_18:
[----:B------:R-:W-:Y:S01]  /*1f40*/  BAR.SYNC.DEFER_BLOCKING 0x0 ;  /* 0x0000000000007b1d */ /* 0x000fe20000010000 */
[----:B------:R-:W-:-:S13]  /*1f50*/  ISETP.NE.AND P0, PT, R0, RZ, PT ;  /* 0x000000ff0000720c */ /* 0x000fda0003f05270 */
[----:B------:R-:W-:Y:S05]  /*1f60*/  @!P0 EXIT ;  /* 0x000000000000894d */ /* 0x000fea0003800000 */
[----:B---3--:R-:W0:Y:S02]  /*1f70*/  LDC.64 R2, c[0x4][RZ] ;  /* 0x01000000ff027b82 */ /* 0x008e240000000a00 */
[----:B01----:R-:W3:Y:S04]  /*1f80*/  LDG.E.STRONG.SYS R4, desc[UR12][R2.64] ;  /* 0x0000000c02047981 */ /* 0x003ee8000c1f5900 */
[----:B------:R-:W4:Y:S01]  /*1f90*/  LDG.E.STRONG.SYS R5, desc[UR12][R2.64] ;  /* 0x0000000c02057981 */ /* 0x000f22000c1f5900 */
[----:B------:R-:W-:Y:S01]  /*1fa0*/  BSSY B0, `(.L_x_59) ;  /* 0x0000013000007945 */ /* 0x000fe20003800000 */
[----:B----4-:R-:W-:-:S05]  /*1fb0*/  IMAD.IADD R5, R5, 0x1, R0 ;  /* 0x0000000105057824 */ /* 0x010fca00078e0200 */
[----:B---3--:R-:W-:-:S13]  /*1fc0*/  ISETP.GE.AND P0, PT, R4, R5, PT ;  /* 0x000000050400720c */ /* 0x008fda0003f06270 */
[----:B------:R-:W-:Y:S05]  /*1fd0*/  @P0 BRA `(.L_x_60) ;  /* 0x00000000003c0947 */ /* 0x000fea0003800000 */
[----:B------:R-:W0:Y:S01]  /*1fe0*/  LDC.64 R6, c[0x0][0x3a0] ;  /* 0x0000e800ff067b82 */ /* 0x000e220000000a00 */
[----:B------:R-:W-:-:S07]  /*1ff0*/  IMAD.MOV.U32 R9, RZ, RZ, R4 ;  /* 0x000000ffff097224 */ /* 0x000fce00078e0004 */
.L_x_61:
[----:B------:R-:W3:Y:S01]  /*2000*/  LDG.E.STRONG.SYS R4, desc[UR12][R2.64] ;  /* 0x0000000c02047981 */ /* 0x000ee2000c1f5900 */
[----:B------:R-:W-:-:S05]  /*2010*/  VIADD R11, R9, 0x1 ;  /* 0x00000001090b7836 */ /* 0x000fca0000000000 */
[----:B---3--:R-:W-:-:S05]  /*2020*/  IADD3 R4, PT, PT, -R4, R11, RZ ;  /* 0x0000000b04047210 */ /* 0x008fca0007ffe1ff */
[----:B------:R-:W-:-:S05]  /*2030*/  IMAD R8, R4, 0x4, R1 ;  /* 0x0000000404087824 */ /* 0x000fca00078e0201 */
[----:B------:R-:W3:Y:S01]  /*2040*/  LDL R13, [R8] ;  /* 0x00000000080d7983 */ /* 0x000ee20000100800 */
[----:B0-----:R-:W-:-:S05]  /*2050*/  IMAD.WIDE R4, R9, 0x4, R6 ;  /* 0x0000000409047825 */ /* 0x001fca00078e0206 */
[----:B---3--:R1:W-:Y:S04]  /*2060*/  STG.E desc[UR12][R4.64], R13 ;  /* 0x0000000d04007986 */ /* 0x0083e8000c10190c */
[----:B------:R-:W3:Y:S01]  /*2070*/  LDG.E.STRONG.SYS R9, desc[UR12][R2.64] ;  /* 0x0000000c02097981 */ /* 0x000ee2000c1f5900 */
[----:B------:R-:W-:Y:S05]  /*2080*/  YIELD ;  /* 0x0000000000007946 */ /* 0x000fea0003800000 */
[----:B---3--:R-:W-:-:S02]  /*2090*/  IMAD.IADD R10, R9, 0x1, R0 ;  /* 0x00000001090a7824 */ /* 0x008fc400078e0200 */
[----:B------:R-:W-:-:S03]  /*20a0*/  IMAD.MOV.U32 R9, RZ, RZ, R11 ;  /* 0x000000ffff097224 */ /* 0x000fc600078e000b */
[----:B------:R-:W-:-:S13]  /*20b0*/  ISETP.GE.AND P0, PT, R11, R10, PT ;  /* 0x0000000a0b00720c */ /* 0x000fda0003f06270 */
[----:B-1----:R-:W-:Y:S05]  /*20c0*/  @!P0 BRA `(.L_x_61) ;  /* 0xfffffffc00cc8947 */ /* 0x002fea000383ffff */
.L_x_60:
[----:B------:R-:W-:Y:S05]  /*20d0*/  BSYNC B0 ;  /* 0x0000000000007941 */ /* 0x000fea0003800000 */
.L_x_59:
[----:B------:R-:W3:Y:S02]  /*20e0*/  LDG.E.STRONG.SYS R5, desc[UR12][R2.64] ;  /* 0x0000000c02057981 */ /* 0x000ee4000c1f5900 */
[----:B---3--:R-:W-:-:S05]  /*20f0*/  IMAD.IADD R5, R5, 0x1, R0 ;  /* 0x0000000105057824 */ /* 0x008fca00078e0200 */
[----:B------:R-:W-:Y:S01]  /*2100*/  STG.E.STRONG.SYS desc[UR12][R2.64], R5 ;  /* 0x0000000502007986 */ /* 0x000fe2000c11590c */
[----:B------:R-:W-:Y:S05]  /*2110*/  EXIT ;  /* 0x000000000000794d */ /* 0x000fea0003800000 */
        .weak           $__internal_0_$__cuda_sm20_div_rn_f64_full
        .type           $__internal_0_$__cuda_sm20_div_rn_f64_full,@function
        .size           $__internal_0_$__cuda_sm20_div_rn_f64_full,(.L_x_69 - $__internal_0_$__cuda_sm20_div_rn_f64_full)
$__internal_0_$__cuda_sm20_div_rn_f64_full:
[----:B------:R-:W-:Y:S01]  /*2120*/  FSETP.GEU.AND P4, PT, |R29|, 1.469367938527859385e-39, PT ;  /* 0x001000001d00780b */ /* 0x000fe20003f8e200 */
[----:B------:R-:W-:Y:S01]  /*2130*/  IMAD.MOV.U32 R46, RZ, RZ, 0x1ca00000 ;  /* 0x1ca00000ff2e7424 */ /* 0x000fe200078e00ff */
[C---:B------:R-:W-:Y:S01]  /*2140*/  FSETP.GEU.AND P0, PT, |R33|.reuse, 1.469367938527859385e-39, PT ;  /* 0x001000002100780b */ /* 0x040fe20003f0e200 */
[----:B------:R-:W-:Y:S01]  /*2150*/  IMAD.MOV.U32 R50, RZ, RZ, 0x1 ;  /* 0x00000001ff327424 */ /* 0x000fe200078e00ff */
[----:B------:R-:W-:Y:S01]  /*2160*/  LOP3.LUT R30, R33, 0x800fffff, RZ, 0xc0, !PT ;  /* 0x800fffff211e7812 */ /* 0x000fe200078ec0ff */
[----:B------:R-:W-:Y:S01]  /*2170*/  BSSY.RECONVERGENT B2, `(.L_x_62) ;  /* 0x0000057000027945 */ /* 0x000fe20003800200 */
[----:B------:R-:W-:Y:S02]  /*2180*/  LOP3.LUT R45, R29, 0x7ff00000, RZ, 0xc0, !PT ;  /* 0x7ff000001d2d7812 */ /* 0x000fe400078ec0ff */
[----:B------:R-:W-:Y:S02]  /*2190*/  LOP3.LUT R31, R30, 0x3ff00000, RZ, 0xfc, !PT ;  /* 0x3ff000001e1f7812 */ /* 0x000fe400078efcff */
[----:B------:R-:W-:-:S02]  /*21a0*/  MOV R30, R32 ;  /* 0x00000020001e7202 */ /* 0x000fc40000000f00 */
[C---:B------:R-:W-:Y:S01]  /*21b0*/  LOP3.LUT R48, R33.reuse, 0x7ff00000, RZ, 0xc0, !PT ;  /* 0x7ff0000021307812 */ /* 0x040fe200078ec0ff */
[----:B------:R-:W-:Y:S01]  /*21c0*/  @!P4 IMAD.MOV.U32 R36, RZ, RZ, RZ ;  /* 0x000000ffff24c224 */ /* 0x000fe200078e00ff */
[----:B------:R-:W-:Y:S01]  /*21d0*/  @!P4 LOP3.LUT R34, R33, 0x7ff00000, RZ, 0xc0, !PT ;  /* 0x7ff000002122c812 */ /* 0x000fe200078ec0ff */
[----:B------:R-:W-:Y:S01]  /*21e0*/  @!P0 DMUL R30, R32, 8.98846567431157953865e+307 ;  /* 0x7fe00000201e8828 */ /* 0x000fe20000000000 */
[C---:B------:R-:W-:Y:S02]  /*21f0*/  ISETP.GE.U32.AND P3, PT, R45.reuse, R48, PT ;  /* 0x000000302d00720c */ /* 0x040fe40003f66070 */
[----:B------:R-:W-:Y:S02]  /*2200*/  @!P4 ISETP.GE.U32.AND P5, PT, R45, R34, PT ;  /* 0x000000222d00c20c */ /* 0x000fe40003fa6070 */
[C---:B------:R-:W-:Y:S01]  /*2210*/  SEL R35, R46.reuse, 0x63400000, !P3 ;  /* 0x634000002e237807 */ /* 0x040fe20005800000 */
[----:B------:R-:W0:Y:S01]  /*2220*/  MUFU.RCP64H R51, R31 ;  /* 0x0000001f00337308 */ /* 0x000e220000001800 */
[----:B------:R-:W-:-:S02]  /*2230*/  @!P4 SEL R37, R46, 0x63400000, !P5 ;  /* 0x634000002e25c807 */ /* 0x000fc40006800000 */
[--C-:B------:R-:W-:Y:S02]  /*2240*/  LOP3.LUT R35, R35, 0x800fffff, R29.reuse, 0xf8, !PT ;  /* 0x800fffff23237812 */ /* 0x100fe400078ef81d */
[----:B------:R-:W-:Y:S02]  /*2250*/  @!P4 LOP3.LUT R34, R37, 0x80000000, R29, 0xf8, !PT ;  /* 0x800000002522c812 */ /* 0x000fe400078ef81d */
[----:B------:R-:W-:Y:S02]  /*2260*/  MOV R47, R45 ;  /* 0x0000002d002f7202 */ /* 0x000fe40000000f00 */
[----:B------:R-:W-:Y:S01]  /*2270*/  @!P4 LOP3.LUT R37, R34, 0x100000, RZ, 0xfc, !PT ;  /* 0x001000002225c812 */ /* 0x000fe200078efcff */
[----:B------:R-:W-:Y:S01]  /*2280*/  IMAD.MOV.U32 R34, RZ, RZ, R28 ;  /* 0x000000ffff227224 */ /* 0x000fe200078e001c */
[----:B------:R-:W-:-:S05]  /*2290*/  @!P0 LOP3.LUT R48, R31, 0x7ff00000, RZ, 0xc0, !PT ;  /* 0x7ff000001f308812 */ /* 0x000fca00078ec0ff */
[----:B------:R-:W-:Y:S02]  /*22a0*/  @!P4 DFMA R34, R34, 2, -R36 ;  /* 0x400000002222c82b */ /* 0x000fe40000000824 */
[----:B0-----:R-:W-:-:S08]  /*22b0*/  DFMA R36, R50, -R30, 1 ;  /* 0x3ff000003224742b */ /* 0x001fd0000000081e */
[----:B------:R-:W-:Y:S01]  /*22c0*/  DFMA R36, R36, R36, R36 ;  /* 0x000000242424722b */ /* 0x000fe20000000024 */
[----:B------:R-:W-:-:S05]  /*22d0*/  @!P4 LOP3.LUT R47, R35, 0x7ff00000, RZ, 0xc0, !PT ;  /* 0x7ff00000232fc812 */ /* 0x000fca00078ec0ff */
[----:B------:R-:W-:Y:S02]  /*22e0*/  VIADD R49, R47, 0xffffffff ;  /* 0xffffffff2f317836 */ /* 0x000fe40000000000 */
[----:B------:R-:W-:-:S03]  /*22f0*/  DFMA R50, R50, R36, R50 ;  /* 0x000000243232722b */ /* 0x000fc60000000032 */
[----:B------:R-:W-:Y:S01]  /*2300*/  ISETP.GT.U32.AND P0, PT, R49, 0x7feffffe, PT ;  /* 0x7feffffe3100780c */ /* 0x000fe20003f04070 */
[----:B------:R-:W-:-:S04]  /*2310*/  VIADD R49, R48, 0xffffffff ;  /* 0xffffffff30317836 */ /* 0x000fc80000000000 */
[----:B------:R-:W-:Y:S01]  /*2320*/  DFMA R52, R50, -R30, 1 ;  /* 0x3ff000003234742b */ /* 0x000fe2000000081e */
[----:B------:R-:W-:-:S07]  /*2330*/  ISETP.GT.U32.OR P0, PT, R49, 0x7feffffe, P0 ;  /* 0x7feffffe3100780c */ /* 0x000fce0000704470 */
[----:B------:R-:W-:-:S08]  /*2340*/  DFMA R52, R50, R52, R50 ;  /* 0x000000343234722b */ /* 0x000fd00000000032 */
[----:B------:R-:W-:-:S08]  /*2350*/  DMUL R50, R52, R34 ;  /* 0x0000002234327228 */ /* 0x000fd00000000000 */
[----:B------:R-:W-:-:S08]  /*2360*/  DFMA R36, R50, -R30, R34 ;  /* 0x8000001e3224722b */ /* 0x000fd00000000022 */
[----:B------:R-:W-:Y:S01]  /*2370*/  DFMA R36, R52, R36, R50 ;  /* 0x000000243424722b */ /* 0x000fe20000000032 */
[----:B------:R-:W-:Y:S10]  /*2380*/  @P0 BRA `(.L_x_63) ;  /* 0x0000000000740947 */ /* 0x000ff40003800000 */
[----:B------:R-:W-:-:S04]  /*2390*/  LOP3.LUT R28, R33, 0x7ff00000, RZ, 0xc0, !PT ;  /* 0x7ff00000211c7812 */ /* 0x000fc800078ec0ff */
[CC--:B------:R-:W-:Y:S02]  /*23a0*/  VIADDMNMX R29, R45.reuse, -R28.reuse, 0xb9600000, !PT ;  /* 0xb96000002d1d7446 */ /* 0x0c0fe4000780091c */
[----:B------:R-:W-:Y:S02]  /*23b0*/  ISETP.GE.U32.AND P0, PT, R45, R28, PT ;  /* 0x0000001c2d00720c */ /* 0x000fe40003f06070 */
[----:B------:R-:W-:Y:S02]  /*23c0*/  VIMNMX R29, PT, PT, R29, 0x46a00000, PT ;  /* 0x46a000001d1d7848 */ /* 0x000fe40003fe0100 */
[----:B------:R-:W-:-:S05]  /*23d0*/  SEL R46, R46, 0x63400000, !P0 ;  /* 0x634000002e2e7807 */ /* 0x000fca0004000000 */
[----:B------:R-:W-:Y:S01]  /*23e0*/  IMAD.IADD R29, R29, 0x1, -R46 ;  /* 0x000000011d1d7824 */ /* 0x000fe200078e0a2e */
[----:B------:R-:W-:-:S03]  /*23f0*/  MOV R46, RZ ;  /* 0x000000ff002e7202 */ /* 0x000fc60000000f00 */
[----:B------:R-:W-:-:S06]  /*2400*/  VIADD R47, R29, 0x7fe00000 ;  /* 0x7fe000001d2f7836 */ /* 0x000fcc0000000000 */
[----:B------:R-:W-:-:S10]  /*2410*/  DMUL R50, R36, R46 ;  /* 0x0000002e24327228 */ /* 0x000fd40000000000 */
[----:B------:R-:W-:-:S13]  /*2420*/  FSETP.GTU.AND P0, PT, |R51|, 1.469367938527859385e-39, PT ;  /* 0x001000003300780b */ /* 0x000fda0003f0c200 */
[----:B------:R-:W-:Y:S05]  /*2430*/  @P0 BRA `(.L_x_64) ;  /* 0x0000000000a80947 */ /* 0x000fea0003800000 */
[----:B------:R-:W-:Y:S01]  /*2440*/  DFMA R30, R36, -R30, R34 ;  /* 0x8000001e241e722b */ /* 0x000fe20000000022 */
[----:B------:R-:W-:-:S09]  /*2450*/  IMAD.MOV.U32 R46, RZ, RZ, RZ ;  /* 0x000000ffff2e7224 */ /* 0x000fd200078e00ff */
[C---:B------:R-:W-:Y:S02]  /*2460*/  FSETP.NEU.AND P0, PT, R31.reuse, RZ, PT ;  /* 0x000000ff1f00720b */ /* 0x040fe40003f0d000 */
[----:B------:R-:W-:-:S04]  /*2470*/  LOP3.LUT R32, R31, 0x80000000, R33, 0x48, !PT ;  /* 0x800000001f207812 */ /* 0x000fc800078e4821 */
[----:B------:R-:W-:-:S07]  /*2480*/  LOP3.LUT R47, R32, R47, RZ, 0xfc, !PT ;  /* 0x0000002f202f7212 */ /* 0x000fce00078efcff */
[----:B------:R-:W-:Y:S05]  /*2490*/  @!P0 BRA `(.L_x_64) ;  /* 0x0000000000908947 */ /* 0x000fea0003800000 */
[----:B------:R-:W-:Y:S01]  /*24a0*/  IMAD.MOV R31, RZ, RZ, -R29 ;  /* 0x000000ffff1f7224 */ /* 0x000fe200078e0a1d */
[----:B------:R-:W-:Y:S01]  /*24b0*/  IADD3 R29, PT, PT, -R29, -0x43300000, RZ ;  /* 0xbcd000001d1d7810 */ /* 0x000fe20007ffe1ff */
[----:B------:R-:W-:-:S06]  /*24c0*/  IMAD.MOV.U32 R30, RZ, RZ, RZ ;  /* 0x000000ffff1e7224 */ /* 0x000fcc00078e00ff */
[----:B------:R-:W-:Y:S02]  /*24d0*/  DFMA R30, R50, -R30, R36 ;  /* 0x8000001e321e722b */ /* 0x000fe40000000024 */
[----:B------:R-:W-:-:S08]  /*24e0*/  DMUL.RP R36, R36, R46 ;  /* 0x0000002e24247228 */ /* 0x000fd00000008000 */
[----:B------:R-:W-:Y:S02]  /*24f0*/  FSETP.NEU.AND P0, PT, |R31|, R29, PT ;  /* 0x0000001d1f00720b */ /* 0x000fe40003f0d200 */
[----:B------:R-:W-:Y:S02]  /*2500*/  LOP3.LUT R32, R37, R32, RZ, 0x3c, !PT ;  /* 0x0000002025207212 */ /* 0x000fe400078e3cff */
[----:B------:R-:W-:Y:S02]  /*2510*/  FSEL R28, R36, R50, !P0 ;  /* 0x00000032241c7208 */ /* 0x000fe40004000000 */
[----:B------:R-:W-:-:S03]  /*2520*/  FSEL R29, R32, R51, !P0 ;  /* 0x00000033201d7208 */ /* 0x000fc60004000000 */
[----:B------:R-:W-:Y:S01]  /*2530*/  IMAD.MOV.U32 R50, RZ, RZ, R28 ;  /* 0x000000ffff327224 */ /* 0x000fe200078e001c */
[----:B------:R-:W-:Y:S01]  /*2540*/  MOV R51, R29 ;  /* 0x0000001d00337202 */ /* 0x000fe20000000f00 */
[----:B------:R-:W-:Y:S06]  /*2550*/  BRA `(.L_x_64) ;  /* 0x0000000000607947 */ /* 0x000fec0003800000 */
.L_x_63:
[----:B------:R-:W-:-:S14]  /*2560*/  DSETP.NAN.AND P0, PT, R28, R28, PT ;  /* 0x0000001c1c00722a */ /* 0x000fdc0003f08000 */
[----:B------:R-:W-:Y:S05]  /*2570*/  @P0 BRA `(.L_x_65) ;  /* 0x00000000004c0947 */ /* 0x000fea0003800000 */
[----:B------:R-:W-:-:S14]  /*2580*/  DSETP.NAN.AND P0, PT, R32, R32, PT ;  /* 0x000000202000722a */ /* 0x000fdc0003f08000 */
[----:B------:R-:W-:Y:S05]  /*2590*/  @P0 BRA `(.L_x_66) ;  /* 0x0000000000340947 */ /* 0x000fea0003800000 */
[----:B------:R-:W-:Y:S01]  /*25a0*/  ISETP.NE.AND P0, PT, R47, R48, PT ;  /* 0x000000302f00720c */ /* 0x000fe20003f05270 */
[----:B------:R-:W-:Y:S02]  /*25b0*/  IMAD.MOV.U32 R50, RZ, RZ, 0x0 ;  /* 0x00000000ff327424 */ /* 0x000fe400078e00ff */
[----:B------:R-:W-:-:S10]  /*25c0*/  IMAD.MOV.U32 R51, RZ, RZ, -0x80000 ;  /* 0xfff80000ff337424 */ /* 0x000fd400078e00ff */
[----:B------:R-:W-:Y:S05]  /*25d0*/  @!P0 BRA `(.L_x_64) ;  /* 0x0000000000408947 */ /* 0x000fea0003800000 */
[----:B------:R-:W-:Y:S02]  /*25e0*/  ISETP.NE.AND P0, PT, R47, 0x7ff00000, PT ;  /* 0x7ff000002f00780c */ /* 0x000fe40003f05270 */
[----:B------:R-:W-:Y:S02]  /*25f0*/  LOP3.LUT R29, R29, 0x80000000, R33, 0x48, !PT ;  /* 0x800000001d1d7812 */ /* 0x000fe400078e4821 */
[----:B------:R-:W-:-:S13]  /*2600*/  ISETP.EQ.OR P0, PT, R48, RZ, !P0 ;  /* 0x000000ff3000720c */ /* 0x000fda0004702670 */
[----:B------:R-:W-:Y:S01]  /*2610*/  @P0 LOP3.LUT R28, R29, 0x7ff00000, RZ, 0xfc, !PT ;  /* 0x7ff000001d1c0812 */ /* 0x000fe200078efcff */
[----:B------:R-:W-:Y:S01]  /*2620*/  @!P0 IMAD.MOV.U32 R50, RZ, RZ, RZ ;  /* 0x000000ffff328224 */ /* 0x000fe200078e00ff */
[----:B------:R-:W-:Y:S01]  /*2630*/  @P0 MOV R50, RZ ;  /* 0x000000ff00320202 */ /* 0x000fe20000000f00 */
[----:B------:R-:W-:Y:S02]  /*2640*/  @!P0 IMAD.MOV.U32 R51, RZ, RZ, R29 ;  /* 0x000000ffff338224 */ /* 0x000fe400078e001d */
[----:B------:R-:W-:Y:S01]  /*2650*/  @P0 IMAD.MOV.U32 R51, RZ, RZ, R28 ;  /* 0x000000ffff330224 */ /* 0x000fe200078e001c */
[----:B------:R-:W-:Y:S06]  /*2660*/  BRA `(.L_x_64) ;  /* 0x00000000001c7947 */ /* 0x000fec0003800000 */
.L_x_66:
[----:B------:R-:W-:Y:S01]  /*2670*/  LOP3.LUT R29, R33, 0x80000, RZ, 0xfc, !PT ;  /* 0x00080000211d7812 */ /* 0x000fe200078efcff */
[----:B------:R-:W-:-:S04]  /*2680*/  IMAD.MOV.U32 R50, RZ, RZ, R32 ;  /* 0x000000ffff327224 */ /* 0x000fc800078e0020 */
[----:B------:R-:W-:Y:S01]  /*2690*/  IMAD.MOV.U32 R51, RZ, RZ, R29 ;  /* 0x000000ffff337224 */ /* 0x000fe200078e001d */
[----:B------:R-:W-:Y:S06]  /*26a0*/  BRA `(.L_x_64) ;  /* 0x00000000000c7947 */ /* 0x000fec0003800000 */
.L_x_65:
[----:B------:R-:W-:Y:S01]  /*26b0*/  LOP3.LUT R29, R29, 0x80000, RZ, 0xfc, !PT ;  /* 0x000800001d1d7812 */ /* 0x000fe200078efcff */
[----:B------:R-:W-:-:S03]  /*26c0*/  IMAD.MOV.U32 R50, RZ, RZ, R28 ;  /* 0x000000ffff327224 */ /* 0x000fc600078e001c */
[----:B------:R-:W-:-:S07]  /*26d0*/  MOV R51, R29 ;  /* 0x0000001d00337202 */ /* 0x000fce0000000f00 */
.L_x_64:
[----:B------:R-:W-:Y:S05]  /*26e0*/  BSYNC.RECONVERGENT B2 ;  /* 0x0000000000027941 */ /* 0x000fea0003800200 */
.L_x_62:
[----:B------:R-:W-:Y:S02]  /*26f0*/  IMAD.MOV.U32 R45, RZ, RZ, 0x0 ;  /* 0x00000000ff2d7424 */ /* 0x000fe400078e00ff */
[----:B------:R-:W-:Y:S02]  /*2700*/  IMAD.MOV.U32 R28, RZ, RZ, R50 ;  /* 0x000000ffff1c7224 */ /* 0x000fe400078e0032 */
[----:B------:R-:W-:Y:S01]  /*2710*/  IMAD.MOV.U32 R29, RZ, RZ, R51 ;  /* 0x000000ffff1d7224 */ /* 0x000fe200078e0033 */
[----:B------:R-:W-:Y:S06]  /*2720*/  RET.REL.NODEC R44 `(_Z12SearchDefectPdiiddPi) ;  /* 0xffffffd82c347950 */ /* 0x000fec0003c3ffff */
.L_x_67:
        /* <DEDUP_REMOVED lines=13> */
.L_x_69:


//--------------------- .nv.shared.reserved.0     --------------------------
	.section	.nv.shared.reserved.0,"aw",@nobits
	.weak		__nv_reservedSMEM_offset_0_alias
	.size		__nv_reservedSMEM_offset_0_alias, 0, 64
	.other		__nv_reservedSMEM_offset_0_alias,@"STO_CUDA_RESERVED_SHARED STV_DEFAULT"
__nv_reservedSMEM_offset_0_alias:
	.zero		0
	.zero		64


//--------------------- .nv.global                --------------------------
	.section	.nv.global,"aw",@nobits
	.align	4
.nv.global:
	.type		resultIndex,@object
	.size		resultIndex,(_ZN29_INTERNAL_f2d5b156_4_k_cu_dbs6thrust24THRUST_300001_SM_1000_NS12placeholders2_7E - resultIndex)
resultIndex:
	.zero		4
	.type		_ZN29_INTERNAL_f2d5b156_4_k_cu_dbs6thrust24THRUST_300001_SM_1000_NS12placeholders2_7E,@object
	.size		_ZN29_INTERNAL_f2d5b156_4_k_cu_dbs6thrust24THRUST_300001_SM_1000_NS12placeholders2_7E,(_ZN29_INTERNAL_f2d5b156_4_k_cu_dbs4cuda3std3__45__cpo5crendE - _ZN29_INTERNAL_f2d5b156_4_k_cu_dbs6thrust24THRUST_300001_SM_1000_NS12placeholders2_7E)
_ZN29_INTERNAL_f2d5b156_4_k_cu_dbs6thrust24THRUST_300001_SM_1000_NS12placeholders2_7E:
	.zero		1
	.type		_ZN29_INTERNAL_f2d5b156_4_k_cu_dbs4cuda3std3__45__cpo5crendE,@object
	.size		_ZN29_INTERNAL_f2d5b156_4_k_cu_dbs4cuda3std3__45__cpo5crendE,(_ZN29_INTERNAL_f2d5b156_4_k_cu_dbs4cuda3std6ranges3__45__cpo4prevE - _ZN29_INTERNAL_f2d5b156_4_k_cu_dbs4cuda3std3__45__cpo5crendE)
_ZN29_INTERNAL_f2d5b156_4_k_cu_dbs4cuda3std3__45__cpo5crendE:
	.zero		1
	.type		_ZN29_INTERNAL_f2d5b156_4_k_cu_dbs4cuda3std6ranges3__45__cpo4prevE,@object
	.size		_ZN29_INTERNAL_f2d5b156_4_k_cu_dbs4cuda3std6ranges3__45__cpo4prevE,(_ZN29_INTERNAL_f2d5b156_4_k_cu_dbs6thrust24THRUST_300001_SM_1000_NS6system6detail10sequential3seqE - _ZN29_INTERNAL_f2d5b156_4_k_cu_dbs4cuda3std6ranges3__45__cpo4prevE)
_ZN29_INTERNAL_f2d5b156_4_k_cu_dbs4cuda3std6ranges3__45__cpo4prevE:
	.zero		1
	.type		_ZN29_INTERNAL_f2d5b156_4_k_cu_dbs6thrust24THRUST_300001_SM_1000_NS6system6detail10sequential3seqE,@object
	.size		_ZN29_INTERNAL_f2d5b156_4_k_cu_dbs6thrust24THRUST_300001_SM_1000_NS6system6detail10sequential3seqE,(_ZN29_INTERNAL_f2d5b156_4_k_cu_dbs4cuda3std6ranges3__45__cpo9iter_moveE - _ZN29_INTERNAL_f2d5b156_4_k_cu_dbs6thrust24THRUST_300001_SM_1000_NS6system6detail10sequential3seqE)
_ZN29_INTERNAL_f2d5b156_4_k_cu_dbs6thrust24THRUST_300001_SM_1000_NS6system6detail10sequential3seqE:
	.zero		1
	.type		_ZN29_INTERNAL_f2d5b156_4_k_cu_dbs4cuda3std6ranges3__45__cpo9iter_moveE,@object
	.size		_ZN29_INTERNAL_f2d5b156_4_k_cu_dbs4cuda3std6ranges3__45__cpo9iter_moveE,(_ZN29_INTERNAL_f2d5b156_4_k_cu_dbs6thrust24THRUST_300001_SM_1000_NS3seqE - _ZN29_INTERNAL_f2d5b156_4_k_cu_dbs4cuda3std6ranges3__45__cpo9iter_moveE)
_ZN29_INTERNAL_f2d5b156_4_k_cu_dbs4cuda3std6ranges3__45__cpo9iter_moveE:
	.zero		1
	.type		_ZN29_INTERNAL_f2d5b156_4_k_cu_dbs6thrust24THRUST_300001_SM_1000_NS3seqE,@object
	.size		_ZN29_INTERNAL_f2d5b156_4_k_cu_dbs6thrust24THRUST_300001_SM_1000_NS3seqE,(_ZN29_INTERNAL_f2d5b156_4_k_cu_dbs4cuda3std3__420unreachable_sentinelE - _ZN29_INTERNAL_f2d5b156_4_k_cu_dbs6thrust24THRUST_300001_SM_1000_NS3seqE)
_ZN29_INTERNAL_f2d5b156_4_k_cu_dbs6thrust24THRUST_300001_SM_1000_NS3seqE:
	.zero		1
	.type		_ZN29_INTERNAL_f2d5b156_4_k_cu_dbs4cuda3std3__420unreachable_sentinelE,@object
	.size		_ZN29_INTERNAL_f2d5b156_4_k_cu_dbs4cuda3std3__420unreachable_sentinelE,(_ZN29_INTERNAL_f2d5b156_4_k_cu_dbs4cuda3std6ranges3__45__cpo5ssizeE - _ZN29_INTERNAL_f2d5b156_4_k_cu_dbs4cuda3std3__420unreachable_sentinelE)
_ZN29_INTERNAL_f2d5b156_4_k_cu_dbs4cuda3std3__420unreachable_sentinelE:
	.zero		1
	.type		_ZN29_INTERNAL_f2d5b156_4_k_cu_dbs4cuda3std6ranges3__45__cpo5ssizeE,@object
	.size		_ZN29_INTERNAL_f2d5b156_4_k_cu_dbs4cuda3std6ranges3__45__cpo5ssizeE,(_ZN29_INTERNAL_f2d5b156_4_k_cu_dbs6thrust24THRUST_300001_SM_1000_NS12placeholders2_3E - _ZN29_INTERNAL_f2d5b156_4_k_cu_dbs4cuda3std6ranges3__45__cpo5ssizeE)
_ZN29_INTERNAL_f2d5b156_4_k_cu_dbs4cuda3std6ranges3__45__cpo5ssizeE:
	.zero		1
	.type		_ZN29_INTERNAL_f2d5b156_4_k_cu_dbs6thrust24THRUST_300001_SM_1000_NS12placeholders2_3E,@object
	.size		_ZN29_INTERNAL_f2d5b156_4_k_cu_dbs6thrust24THRUST_300001_SM_1000_NS12placeholders2_3E,(_ZN29_INTERNAL_f2d5b156_4_k_cu_dbs4cuda3std3__45__cpo4cendE - _ZN29_INTERNAL_f2d5b156_4_k_cu_dbs6thrust24THRUST_300001_SM_1000_NS12placeholders2_3E)
_ZN29_INTERNAL_f2d5b156_4_k_cu_dbs6thrust24THRUST_300001_SM_1000_NS12placeholders2_3E:
	.zero		1
	.type		_ZN29_INTERNAL_f2d5b156_4_k_cu_dbs4cuda3std3__45__cpo4cendE,@object
	.size		_ZN29_INTERNAL_f2d5b156_4_k_cu_dbs4cuda3std3__45__cpo4cendE,(_ZN29_INTERNAL_f2d5b156_4_k_cu_dbs4cuda3std6ranges3__45__cpo4cendE - _ZN29_INTERNAL_f2d5b156_4_k_cu_dbs4cuda3std3__45__cpo4cendE)
_ZN29_INTERNAL_f2d5b156_4_k_cu_dbs4cuda3std3__45__cpo4cendE:
	.zero		1
	.type		_ZN29_INTERNAL_f2d5b156_4_k_cu_dbs4cuda3std6ranges3__45__cpo4cendE,@object
	.size		_ZN29_INTERNAL_f2d5b156_4_k_cu_dbs4cuda3std6ranges3__45__cpo4cendE,(_ZN29_INTERNAL_f2d5b156_4_k_cu_dbs6thrust24THRUST_300001_SM_1000_NS12placeholders2_9E - _ZN29_INTERNAL_f2d5b156_4_k_cu_dbs4cuda3std6ranges3__45__cpo4cendE)
_ZN29_INTERNAL_f2d5b156_4_k_cu_dbs4cuda3std6ranges3__45__cpo4cendE:
	.zero		1
	.type		_ZN29_INTERNAL_f2d5b156_4_k_cu_dbs6thrust24THRUST_300001_SM_1000_NS12placeholders2_9E,@object
	.size		_ZN29_INTERNAL_f2d5b156_4_k_cu_dbs6thrust24THRUST_300001_SM_1000_NS12placeholders2_9E,(_ZN29_INTERNAL_f2d5b156_4_k_cu_dbs4cuda3std3__419piecewise_constructE - _ZN29_INTERNAL_f2d5b156_4_k_cu_dbs6thrust24THRUST_300001_SM_1000_NS12placeholders2_9E)
_ZN29_INTERNAL_f2d5b156_4_k_cu_dbs6thrust24THRUST_300001_SM_1000_NS12placeholders2_9E:
	.zero		1
	.type		_ZN29_INTERNAL_f2d5b156_4_k_cu_dbs4cuda3std3__419piecewise_constructE,@object
	.size		_ZN29_INTERNAL_f2d5b156_4_k_cu_dbs4cuda3std3__419piecewise_constructE,(_ZN29_INTERNAL_f2d5b156_4_k_cu_dbs4cuda3std6ranges3__45__cpo5cdataE - _ZN29_INTERNAL_f2d5b156_4_k_cu_dbs4cuda3std3__419piecewise_constructE)
_ZN29_INTERNAL_f2d5b156_4_k_cu_dbs4cuda3std3__419piecewise_constructE:
	.zero		1
	.type		_ZN29_INTERNAL_f2d5b156_4_k_cu_dbs4cuda3std6ranges3__45__cpo5cdataE,@object
	.size		_ZN29_INTERNAL_f2d5b156_4_k_cu_dbs4cuda3std6ranges3__45__cpo5cdataE,(_ZN29_INTERNAL_f2d5b156_4_k_cu_dbs6thrust24THRUST_300001_SM_1000_NS12placeholders2_1E - _ZN29_INTERNAL_f2d5b156_4_k_cu_dbs4cuda3std6ranges3__45__cpo5cdataE)
_ZN29_INTERNAL_f2d5b156_4_k_cu_dbs4cuda3std6ranges3__45__cpo5cdataE:
	.zero		1
	.type		_ZN29_INTERNAL_f2d5b156_4_k_cu_dbs6thrust24THRUST_300001_SM_1000_NS12placeholders2_1E,@object
	.size		_ZN29_INTERNAL_f2d5b156_4_k_cu_dbs6thrust24THRUST_300001_SM_1000_NS12placeholders2_1E,(_ZN29_INTERNAL_f2d5b156_4_k_cu_dbs4cuda3std3__45__cpo3endE - _ZN29_INTERNAL_f2d5b156_4_k_cu_dbs6thrust24THRUST_300001_SM_1000_NS12placeholders2_1E)
_ZN29_INTERNAL_f2d5b156_4_k_cu_dbs6thrust24THRUST_300001_SM_1000_NS12placeholders2_1E:
	.zero		1
	.type		_ZN29_INTERNAL_f2d5b156_4_k_cu_dbs4cuda3std3__45__cpo3endE,@object
	.size		_ZN29_INTERNAL_f2d5b156_4_k_cu_dbs4cuda3std3__45__cpo3endE,(_ZN29_INTERNAL_f2d5b156_4_k_cu_dbs4cuda3std6ranges3__45__cpo3endE - _ZN29_INTERNAL_f2d5b156_4_k_cu_dbs4cuda3std3__45__cpo3endE)
_ZN29_INTERNAL_f2d5b156_4_k_cu_dbs4cuda3std3__45__cpo3endE:
	.zero		1
	.type		_ZN29_INTERNAL_f2d5b156_4_k_cu_dbs4cuda3std6ranges3__45__cpo3endE,@object
	.size		_ZN29_INTERNAL_f2d5b156_4_k_cu_dbs4cuda3std6ranges3__45__cpo3endE,(_ZN29_INTERNAL_f2d5b156_4_k_cu_dbs6thrust24THRUST_300001_SM_1000_NS12placeholders2_5E - _ZN29_INTERNAL_f2d5b156_4_k_cu_dbs4cuda3std6ranges3__45__cpo3endE)
_ZN29_INTERNAL_f2d5b156_4_k_cu_dbs4cuda3std6ranges3__45__cpo3endE:
	.zero		1
	.type		_ZN29_INTERNAL_f2d5b156_4_k_cu_dbs6thrust24THRUST_300001_SM_1000_NS12placeholders2_5E,@object
	.size		_ZN29_INTERNAL_f2d5b156_4_k_cu_dbs6thrust24THRUST_300001_SM_1000_NS12placeholders2_5E,(_ZN29_INTERNAL_f2d5b156_4_k_cu_dbs4cuda3std3__45__cpo4rendE - _ZN29_INTERNAL_f2d5b156_4_k_cu_dbs6thrust24THRUST_300001_SM_1000_NS12placeholders2_5E)
_ZN29_INTERNAL_f2d5b156_4_k_cu_dbs6thrust24THRUST_300001_SM_1000_NS12placeholders2_5E:
	.zero		1
	.type		_ZN29_INTERNAL_f2d5b156_4_k_cu_dbs4cuda3std3__45__cpo4rendE,@object
	.size		_ZN29_INTERNAL_f2d5b156_4_k_cu_dbs4cuda3std3__45__cpo4rendE,(_ZN29_INTERNAL_f2d5b156_4_k_cu_dbs4cuda3std6ranges3__45__cpo9iter_swapE - _ZN29_INTERNAL_f2d5b156_4_k_cu_dbs4cuda3std3__45__cpo4rendE)
_ZN29_INTERNAL_f2d5b156_4_k_cu_dbs4cuda3std3__45__cpo4rendE:
	.zero		1
	.type		_ZN29_INTERNAL_f2d5b156_4_k_cu_dbs4cuda3std6ranges3__45__cpo9iter_swapE,@object
	.size		_ZN29_INTERNAL_f2d5b156_4_k_cu_dbs4cuda3std6ranges3__45__cpo9iter_swapE,(_ZN29_INTERNAL_f2d5b156_4_k_cu_dbs4cuda3std3__48unexpectE - _ZN29_INTERNAL_f2d5b156_4_k_cu_dbs4cuda3std6ranges3__45__cpo9iter_swapE)
_ZN29_INTERNAL_f2d5b156_4_k_cu_dbs4cuda3std6ranges3__45__cpo9iter_swapE:
	.zero		1
	.type		_ZN29_INTERNAL_f2d5b156_4_k_cu_dbs4cuda3std3__48unexpectE,@object
	.size		_ZN29_INTERNAL_f2d5b156_4_k_cu_dbs4cuda3std3__48unexpectE,(_ZN29_INTERNAL_f2d5b156_4_k_cu_dbs6thrust24THRUST_300001_SM_1000_NS8cuda_cub3parE - _ZN29_INTERNAL_f2d5b156_4_k_cu_dbs4cuda3std3__48unexpectE)
_ZN29_INTERNAL_f2d5b156_4_k_cu_dbs4cuda3std3__48unexpectE:
	.zero		1
	.type		_ZN29_INTERNAL_f2d5b156_4_k_cu_dbs6thrust24THRUST_300001_SM_1000_NS8cuda_cub3parE,@object
	.size		_ZN29_INTERNAL_f2d5b156_4_k_cu_dbs6thrust24THRUST_300001_SM_1000_NS8cuda_cub3parE,(_ZN29_INTERNAL_f2d5b156_4_k_cu_dbs6thrust24THRUST_300001_SM_1000_NS12placeholders2_8E - _ZN29_INTERNAL_f2d5b156_4_k_cu_dbs6thrust24THRUST_300001_SM_1000_NS8cuda_cub3parE)
_ZN29_INTERNAL_f2d5b156_4_k_cu_dbs6thrust24THRUST_300001_SM_1000_NS8cuda_cub3parE:
	.zero		1
	.type		_ZN29_INTERNAL_f2d5b156_4_k_cu_dbs6thrust24THRUST_300001_SM_1000_NS12placeholders2_8E,@object
	.size		_ZN29_INTERNAL_f2d5b156_4_k_cu_dbs6thrust24THRUST_300001_SM_1000_NS12placeholders2_8E,(_ZN29_INTERNAL_f2d5b156_4_k_cu_dbs4cuda3std3__431_GLOBAL__N__f2d5b156_4_k_cu_dbs6ignoreE - _ZN29_INTERNAL_f2d5b156_4_k_cu_dbs6thrust24THRUST_300001_SM_1000_NS12placeholders2_8E)
_ZN29_INTERNAL_f2d5b156_4_k_cu_dbs6thrust24THRUST_300001_SM_1000_NS12placeholders2_8E:
	.zero		1
	.type		_ZN29_INTERNAL_f2d5b156_4_k_cu_dbs4cuda3std3__431_GLOBAL__N__f2d5b156_4_k_cu_dbs6ignoreE,@object
	.size		_ZN29_INTERNAL_f2d5b156_4_k_cu_dbs4cuda3std3__431_GLOBAL__N__f2d5b156_4_k_cu_dbs6ignoreE,(_ZN29_INTERNAL_f2d5b156_4_k_cu_dbs4cuda3std6ranges3__45__cpo4dataE - _ZN29_INTERNAL_f2d5b156_4_k_cu_dbs4cuda3std3__431_GLOBAL__N__f2d5b156_4_k_cu_dbs6ignoreE)
_ZN29_INTERNAL_f2d5b156_4_k_cu_dbs4cuda3std3__431_GLOBAL__N__f2d5b156_4_k_cu_dbs6ignoreE:
	.zero		1
	.type		_ZN29_INTERNAL_f2d5b156_4_k_cu_dbs4cuda3std6ranges3__45__cpo4dataE,@object
	.size		_ZN29_INTERNAL_f2d5b156_4_k_cu_dbs4cuda3std6ranges3__45__cpo4dataE,(_ZN29_INTERNAL_f2d5b156_4_k_cu_dbs6thrust24THRUST_300001_SM_1000_NS6system3cpp3parE - _ZN29_INTERNAL_f2d5b156_4_k_cu_dbs4cuda3std6ranges3__45__cpo4dataE)
_ZN29_INTERNAL_f2d5b156_4_k_cu_dbs4cuda3std6ranges3__45__cpo4dataE:
	.zero		1
	.type		_ZN29_INTERNAL_f2d5b156_4_k_cu_dbs6thrust24THRUST_300001_SM_1000_NS6system3cpp3parE,@object
	.size		_ZN29_INTERNAL_f2d5b156_4_k_cu_dbs6thrust24THRUST_300001_SM_1000_NS6system3cpp3parE,(_ZN29_INTERNAL_f2d5b156_4_k_cu_dbs4cuda3std3__45__cpo5beginE - _ZN29_INTERNAL_f2d5b156_4_k_cu_dbs6thrust24THRUST_300001_SM_1000_NS6system3cpp3parE)
_ZN29_INTERNAL_f2d5b156_4_k_cu_dbs6thrust24THRUST_300001_SM_1000_NS6system3cpp3parE:
	.zero		1
	.type		_ZN29_INTERNAL_f2d5b156_4_k_cu_dbs4cuda3std3__45__cpo5beginE,@object
	.size		_ZN29_INTERNAL_f2d5b156_4_k_cu_dbs4cuda3std3__45__cpo5beginE,(_ZN29_INTERNAL_f2d5b156_4_k_cu_dbs4cuda3std6ranges3__45__cpo5beginE - _ZN29_INTERNAL_f2d5b156_4_k_cu_dbs4cuda3std3__45__cpo5beginE)
_ZN29_INTERNAL_f2d5b156_4_k_cu_dbs4cuda3std3__45__cpo5beginE:
	.zero		1
	.type		_ZN29_INTERNAL_f2d5b156_4_k_cu_dbs4cuda3std6ranges3__45__cpo5beginE,@object
	.size		_ZN29_INTERNAL_f2d5b156_4_k_cu_dbs4cuda3std6ranges3__45__cpo5beginE,(_ZN29_INTERNAL_f2d5b156_4_k_cu_dbs6thrust24THRUST_300001_SM_1000_NS6deviceE - _ZN29_INTERNAL_f2d5b156_4_k_cu_dbs4cuda3std6ranges3__45__cpo5beginE)
_ZN29_INTERNAL_f2d5b156_4_k_cu_dbs4cuda3std6ranges3__45__cpo5beginE:
	.zero		1
	.type		_ZN29_INTERNAL_f2d5b156_4_k_cu_dbs6thrust24THRUST_300001_SM_1000_NS6deviceE,@object
	.size		_ZN29_INTERNAL_f2d5b156_4_k_cu_dbs6thrust24THRUST_300001_SM_1000_NS6deviceE,(_ZN29_INTERNAL_f2d5b156_4_k_cu_dbs4cuda3std3__47nulloptE - _ZN29_INTERNAL_f2d5b156_4_k_cu_dbs6thrust24THRUST_300001_SM_1000_NS6deviceE)
_ZN29_INTERNAL_f2d5b156_4_k_cu_dbs6thrust24THRUST_300001_SM_1000_NS6deviceE:
	.zero		1
	.type		_ZN29_INTERNAL_f2d5b156_4_k_cu_dbs4cuda3std3__47nulloptE,@object
	.size		_ZN29_INTERNAL_f2d5b156_4_k_cu_dbs4cuda3std3__47nulloptE,(_ZN29_INTERNAL_f2d5b156_4_k_cu_dbs4cuda3std6ranges3__45__cpo8distanceE - _ZN29_INTERNAL_f2d5b156_4_k_cu_dbs4cuda3std3__47nulloptE)
_ZN29_INTERNAL_f2d5b156_4_k_cu_dbs4cuda3std3__47nulloptE:
	.zero		1
	.type		_ZN29_INTERNAL_f2d5b156_4_k_cu_dbs4cuda3std6ranges3__45__cpo8distanceE,@object
	.size		_ZN29_INTERNAL_f2d5b156_4_k_cu_dbs4cuda3std6ranges3__45__cpo8distanceE,(_ZN29_INTERNAL_f2d5b156_4_k_cu_dbs6thrust24THRUST_300001_SM_1000_NS12placeholders2_4E - _ZN29_INTERNAL_f2d5b156_4_k_cu_dbs4cuda3std6ranges3__45__cpo8distanceE)
_ZN29_INTERNAL_f2d5b156_4_k_cu_dbs4cuda3std6ranges3__45__cpo8distanceE:
	.zero		1
	.type		_ZN29_INTERNAL_f2d5b156_4_k_cu_dbs6thrust24THRUST_300001_SM_1000_NS12placeholders2_4E,@object
	.size		_ZN29_INTERNAL_f2d5b156_4_k_cu_dbs6thrust24THRUST_300001_SM_1000_NS12placeholders2_4E,(_ZN29_INTERNAL_f2d5b156_4_k_cu_dbs4cuda3std3__45__cpo6rbeginE - _ZN29_INTERNAL_f2d5b156_4_k_cu_dbs6thrust24THRUST_300001_SM_1000_NS12placeholders2_4E)
_ZN29_INTERNAL_f2d5b156_4_k_cu_dbs6thrust24THRUST_300001_SM_1000_NS12placeholders2_4E:
	.zero		1
	.type		_ZN29_INTERNAL_f2d5b156_4_k_cu_dbs4cuda3std3__45__cpo6rbeginE,@object
	.size		_ZN29_INTERNAL_f2d5b156_4_k_cu_dbs4cuda3std3__45__cpo6rbeginE,(_ZN29_INTERNAL_f2d5b156_4_k_cu_dbs4cuda3std6ranges3__45__cpo7advanceE - _ZN29_INTERNAL_f2d5b156_4_k_cu_dbs4cuda3std3__45__cpo6rbeginE)
_ZN29_INTERNAL_f2d5b156_4_k_cu_dbs4cuda3std3__45__cpo6rbeginE:
	.zero		1
	.type		_ZN29_INTERNAL_f2d5b156_4_k_cu_dbs4cuda3std6ranges3__45__cpo7advanceE,@object
	.size		_ZN29_INTERNAL_f2d5b156_4_k_cu_dbs4cuda3std6ranges3__45__cpo7advanceE,(_ZN29_INTERNAL_f2d5b156_4_k_cu_dbs6thrust24THRUST_300001_SM_1000_NS12placeholders3_10E - _ZN29_INTERNAL_f2d5b156_4_k_cu_dbs4cuda3std6ranges3__45__cpo7advanceE)
_ZN29_INTERNAL_f2d5b156_4_k_cu_dbs4cuda3std6ranges3__45__cpo7advanceE:
	.zero		1
	.type		_ZN29_INTERNAL_f2d5b156_4_k_cu_dbs6thrust24THRUST_300001_SM_1000_NS12placeholders3_10E,@object
	.size		_ZN29_INTERNAL_f2d5b156_4_k_cu_dbs6thrust24THRUST_300001_SM_1000_NS12placeholders3_10E,(_ZN29_INTERNAL_f2d5b156_4_k_cu_dbs4cuda3std3__48in_placeE - _ZN29_INTERNAL_f2d5b156_4_k_cu_dbs6thrust24THRUST_300001_SM_1000_NS12placeholders3_10E)
_ZN29_INTERNAL_f2d5b156_4_k_cu_dbs6thrust24THRUST_300001_SM_1000_NS12placeholders3_10E:
	.zero		1
	.type		_ZN29_INTERNAL_f2d5b156_4_k_cu_dbs4cuda3std3__48in_placeE,@object
	.size		_ZN29_INTERNAL_f2d5b156_4_k_cu_dbs4cuda3std3__48in_placeE,(_ZN29_INTERNAL_f2d5b156_4_k_cu_dbs4cuda3std6ranges3__45__cpo4sizeE - _ZN29_INTERNAL_f2d5b156_4_k_cu_dbs4cuda3std3__48in_placeE)
_ZN29_INTERNAL_f2d5b156_4_k_cu_dbs4cuda3std3__48in_placeE:
	.zero		1
	.type		_ZN29_INTERNAL_f2d5b156_4_k_cu_dbs4cuda3std6ranges3__45__cpo4sizeE,@object
	.size		_ZN29_INTERNAL_f2d5b156_4_k_cu_dbs4cuda3std6ranges3__45__cpo4sizeE,(_ZN29_INTERNAL_f2d5b156_4_k_cu_dbs6thrust24THRUST_300001_SM_1000_NS12placeholders2_2E - _ZN29_INTERNAL_f2d5b156_4_k_cu_dbs4cuda3std6ranges3__45__cpo4sizeE)
_ZN29_INTERNAL_f2d5b156_4_k_cu_dbs4cuda3std6ranges3__45__cpo4sizeE:
	.zero		1
	.type		_ZN29_INTERNAL_f2d5b156_4_k_cu_dbs6thrust24THRUST_300001_SM_1000_NS12placeholders2_2E,@object
	.size		_ZN29_INTERNAL_f2d5b156_4_k_cu_dbs6thrust24THRUST_300001_SM_1000_NS12placeholders2_2E,(_ZN29_INTERNAL_f2d5b156_4_k_cu_dbs4cuda3std3__45__cpo6cbeginE - _ZN29_INTERNAL_f2d5b156_4_k_cu_dbs6thrust24THRUST_300001_SM_1000_NS12placeholders2_2E)
_ZN29_INTERNAL_f2d5b156_4_k_cu_dbs6thrust24THRUST_300001_SM_1000_NS12placeholders2_2E:
	.zero		1
	.type		_ZN29_INTERNAL_f2d5b156_4_k_cu_dbs4cuda3std3__45__cpo6cbeginE,@object
	.size		_ZN29_INTERNAL_f2d5b156_4_k_cu_dbs4cuda3std3__45__cpo6cbeginE,(_ZN29_INTERNAL_f2d5b156_4_k_cu_dbs4cuda3std6ranges3__45__cpo6cbeginE - _ZN29_INTERNAL_f2d5b156_4_k_cu_dbs4cuda3std3__45__cpo6cbeginE)
_ZN29_INTERNAL_f2d5b156_4_k_cu_dbs4cuda3std3__45__cpo6cbeginE:
	.zero		1
	.type		_ZN29_INTERNAL_f2d5b156_4_k_cu_dbs4cuda3std6ranges3__45__cpo6cbeginE,@object
	.size		_ZN29_INTERNAL_f2d5b156_4_k_cu_dbs4cuda3std6ranges3__45__cpo6cbeginE,(_ZN29_INTERNAL_f2d5b156_4_k_cu_dbs6thrust24THRUST_300001_SM_1000_NS12placeholders2_6E - _ZN29_INTERNAL_f2d5b156_4_k_cu_dbs4cuda3std6ranges3__45__cpo6cbeginE)
_ZN29_INTERNAL_f2d5b156_4_k_cu_dbs4cuda3std6ranges3__45__cpo6cbeginE:
	.zero		1
	.type		_ZN29_INTERNAL_f2d5b156_4_k_cu_dbs6thrust24THRUST_300001_SM_1000_NS12placeholders2_6E,@object
	.size		_ZN29_INTERNAL_f2d5b156_4_k_cu_dbs6thrust24THRUST_300001_SM_1000_NS12placeholders2_6E,(_ZN29_INTERNAL_f2d5b156_4_k_cu_dbs4cuda3std3__45__cpo7crbeginE - _ZN29_INTERNAL_f2d5b156_4_k_cu_dbs6thrust24THRUST_300001_SM_1000_NS12placeholders2_6E)
_ZN29_INTERNAL_f2d5b156_4_k_cu_dbs6thrust24THRUST_300001_SM_1000_NS12placeholders2_6E:
	.zero		1
	.type		_ZN29_INTERNAL_f2d5b156_4_k_cu_dbs4cuda3std3__45__cpo7crbeginE,@object
	.size		_ZN29_INTERNAL_f2d5b156_4_k_cu_dbs4cuda3std3__45__cpo7crbeginE,(_ZN29_INTERNAL_f2d5b156_4_k_cu_dbs4cuda3std6ranges3__45__cpo4nextE - _ZN29_INTERNAL_f2d5b156_4_k_cu_dbs4cuda3std3__45__cpo7crbeginE)
_ZN29_INTERNAL_f2d5b156_4_k_cu_dbs4cuda3std3__45__cpo7crbeginE:
	.zero		1
	.type		_ZN29_INTERNAL_f2d5b156_4_k_cu_dbs4cuda3std6ranges3__45__cpo4nextE,@object
	.size		_ZN29_INTERNAL_f2d5b156_4_k_cu_dbs4cuda3std6ranges3__45__cpo4nextE,(_ZN29_INTERNAL_f2d5b156_4_k_cu_dbs4cuda3std6ranges3__45__cpo4swapE - _ZN29_INTERNAL_f2d5b156_4_k_cu_dbs4cuda3std6ranges3__45__cpo4nextE)
_ZN29_INTERNAL_f2d5b156_4_k_cu_dbs4cuda3std6ranges3__45__cpo4nextE:
	.zero		1
	.type		_ZN29_INTERNAL_f2d5b156_4_k_cu_dbs4cuda3std6ranges3__45__cpo4swapE,@object
	.size		_ZN29_INTERNAL_f2d5b156_4_k_cu_dbs4cuda3std6ranges3__45__cpo4swapE,(_ZN29_INTERNAL_f2d5b156_4_k_cu_dbs6thrust24THRUST_300001_SM_1000_NS8cuda_cub10par_nosyncE - _ZN29_INTERNAL_f2d5b156_4_k_cu_dbs4cuda3std6ranges3__45__cpo4swapE)
_ZN29_INTERNAL_f2d5b156_4_k_cu_dbs4cuda3std6ranges3__45__cpo4swapE:
	.zero		1
	.type		_ZN29_INTERNAL_f2d5b156_4_k_cu_dbs6thrust24THRUST_300001_SM_1000_NS8cuda_cub10par_nosyncE,@object
	.size		_ZN29_INTERNAL_f2d5b156_4_k_cu_dbs6thrust24THRUST_300001_SM_1000_NS8cuda_cub10par_nosyncE,(.L_31 - _ZN29_INTERNAL_f2d5b156_4_k_cu_dbs6thrust24THRUST_300001_SM_1000_NS8cuda_cub10par_nosyncE)
_ZN29_INTERNAL_f2d5b156_4_k_cu_dbs6thrust24THRUST_300001_SM_1000_NS8cuda_cub10par_nosyncE:
	.zero		1
.L_31:


//--------------------- .nv.shared._Z12SearchDefectPdiiddPi --------------------------
	.section	.nv.shared._Z12SearchDefectPdiiddPi,"aw",@nobits
	.sectionflags	@""
	.align	4
.nv.shared._Z12SearchDefectPdiiddPi:
	.zero		1028


//--------------------- .nv.constant0._ZN3cub18CUB_300001_SM_10006detail11EmptyKernelIvEEvv --------------------------
	.section	.nv.constant0._ZN3cub18CUB_300001_SM_10006detail11EmptyKernelIvEEvv,"a",@progbits
	.sectionflags	@""
	.align	4
.nv.constant0._ZN3cub18CUB_300001_SM_10006detail11EmptyKernelIvEEvv:
	.zero		896


//--------------------- .nv.constant0._Z13SearchDefect1PiiiS_ --------------------------
	.section	.nv.constant0._Z13SearchDefect1PiiiS_,"a",@progbits
	.sectionflags	@""
	.align	4
.nv.constant0._Z13SearchDefect1PiiiS_:
	.zero		920


//--------------------- .nv.constant0._Z12SearchDefectPiiiS_ --------------------------
	.section	.nv.constant0._Z12SearchDefectPiiiS_,"a",@progbits
	.sectionflags	@""
	.align	4
.nv.constant0._Z12SearchDefectPiiiS_:
	.zero		920


//--------------------- .nv.constant0._Z12SearchDefectPdiiddPi --------------------------
	.section	.nv.constant0._Z12SearchDefectPdiiddPi,"a",@progbits
	.sectionflags	@""
	.align	4
.nv.constant0._Z12SearchDefectPdiiddPi:
	.zero		936


//--------------------- SYMBOLS --------------------------

	.type		.nv.reservedSmem.offset0,@object
	.size		.nv.reservedSmem.offset0,0x4
	.type		.nv.reservedSmem.cap,@object
	.size		.nv.reservedSmem.cap,0x4
